	.headerflags	@"EF_CUDA_TEXMODE_UNIFIED EF_CUDA_64BIT_ADDRESS EF_CUDA_ACCELERATORS EF_CUDA_SM90 EF_CUDA_VIRTUAL_SM(EF_CUDA_SM90)"
	.elftype	@"ET_EXEC"


//--------------------- .nv.info                  --------------------------
	.section	.nv.info,"",@"SHT_CUDA_INFO"
	.align	4


	//----- nvinfo : EIATTR_REGCOUNT
	.align		4
        /*0000*/ 	.byte	0x04, 0x2f
        /*0002*/ 	.short	(.L_1 - .L_0)
	.align		4
.L_0:
        /*0004*/ 	.word	index@(triton_poi_fused__unsafe_index_add_mul_sub_26)
        /*0008*/ 	.word	0x00000040


	//----- nvinfo : EIATTR_MIN_STACK_SIZE
	.align		4
.L_1:
        /*000c*/ 	.byte	0x04, 0x12
        /*000e*/ 	.short	(.L_3 - .L_2)
	.align		4
.L_2:
        /*0010*/ 	.word	index@(triton_poi_fused__unsafe_index_add_mul_sub_26)
        /*0014*/ 	.word	0x00000000


	//----- nvinfo : EIATTR_FRAME_SIZE
	.align		4
.L_3:
        /*0018*/ 	.byte	0x04, 0x11
        /*001a*/ 	.short	(.L_5 - .L_4)
	.align		4
.L_4:
        /*001c*/ 	.word	index@(triton_poi_fused__unsafe_index_add_mul_sub_26)
        /*0020*/ 	.word	0x00000000


	//----- nvinfo : EIATTR_MIN_STACK_SIZE
	.align		4
.L_5:
        /*0024*/ 	.byte	0x04, 0x12
        /*0026*/ 	.short	(.L_7 - .L_6)
	.align		4
.L_6:
        /*0028*/ 	.word	index@(triton_poi_fused__unsafe_index_add_mul_sub_26)
        /*002c*/ 	.word	0x00000000
.L_7:


//--------------------- .nv.info.triton_poi_fused__unsafe_index_add_mul_sub_26 --------------------------
	.section	.nv.info.triton_poi_fused__unsafe_index_add_mul_sub_26,"",@"SHT_CUDA_INFO"
	.sectionflags	@""
	.align	4


	//----- nvinfo : EIATTR_CUDA_API_VERSION
	.align		4
        /*0000*/ 	.byte	0x04, 0x37
        /*0002*/ 	.short	(.L_9 - .L_8)
.L_8:
        /*0004*/ 	.word	0x0000007c


	//----- nvinfo : EIATTR_KPARAM_INFO
	.align		4
.L_9:
        /*0008*/ 	.byte	0x04, 0x17
        /*000a*/ 	.short	(.L_11 - .L_10)
.L_10:
        /*000c*/ 	.word	0x00000000
        /*0010*/ 	.short	0x000a
        /*0012*/ 	.short	0x0050
        /*0014*/ 	.byte	0x00, 0xf0, 0x11, 0x00


	//----- nvinfo : EIATTR_KPARAM_INFO
	.align		4
.L_11:
        /*0018*/ 	.byte	0x04, 0x17
        /*001a*/ 	.short	(.L_13 - .L_12)
.L_12:
        /*001c*/ 	.word	0x00000000
        /*0020*/ 	.short	0x0009
        /*0022*/ 	.short	0x0048
        /*0024*/ 	.byte	0x00, 0xf4, 0x21, 0x00


	//----- nvinfo : EIATTR_KPARAM_INFO
	.align		4
.L_13:
        /*0028*/ 	.byte	0x04, 0x17
        /*002a*/ 	.short	(.L_15 - .L_14)
.L_14:
        /*002c*/ 	.word	0x00000000
        /*0030*/ 	.short	0x0008
        /*0032*/ 	.short	0x0040
        /*0034*/ 	.byte	0x00, 0xf4, 0x21, 0x00


	//----- nvinfo : EIATTR_KPARAM_INFO
	.align		4
.L_15:
        /*0038*/ 	.byte	0x04, 0x17
        /*003a*/ 	.short	(.L_17 - .L_16)
.L_16:
        /*003c*/ 	.word	0x00000000
        /*0040*/ 	.short	0x0007
        /*0042*/ 	.short	0x0038
        /*0044*/ 	.byte	0x00, 0xf4, 0x21, 0x00


	//----- nvinfo : EIATTR_KPARAM_INFO
	.align		4
.L_17:
        /*0048*/ 	.byte	0x04, 0x17
        /*004a*/ 	.short	(.L_19 - .L_18)
.L_18:
        /*004c*/ 	.word	0x00000000
        /*0050*/ 	.short	0x0006
        /*0052*/ 	.short	0x0030
        /*0054*/ 	.byte	0x00, 0xf4, 0x21, 0x00


	//----- nvinfo : EIATTR_KPARAM_INFO
	.align		4
.L_19:
        /*0058*/ 	.byte	0x04, 0x17
        /*005a*/ 	.short	(.L_21 - .L_20)
.L_20:
        /*005c*/ 	.word	0x00000000
        /*0060*/ 	.short	0x0005
        /*0062*/ 	.short	0x0028
        /*0064*/ 	.byte	0x00, 0xf4, 0x21, 0x00


	//----- nvinfo : EIATTR_KPARAM_INFO
	.align		4
.L_21:
        /*0068*/ 	.byte	0x04, 0x17
        /*006a*/ 	.short	(.L_23 - .L_22)
.L_22:
        /*006c*/ 	.word	0x00000000
        /*0070*/ 	.short	0x0004
        /*0072*/ 	.short	0x0020
        /*0074*/ 	.byte	0x00, 0xf4, 0x21, 0x00


	//----- nvinfo : EIATTR_KPARAM_INFO
	.align		4
.L_23:
        /*0078*/ 	.byte	0x04, 0x17
        /*007a*/ 	.short	(.L_25 - .L_24)
.L_24:
        /*007c*/ 	.word	0x00000000
        /*0080*/ 	.short	0x0003
        /*0082*/ 	.short	0x0018
        /*0084*/ 	.byte	0x00, 0xf4, 0x21, 0x00


	//----- nvinfo : EIATTR_KPARAM_INFO
	.align		4
.L_25:
        /*0088*/ 	.byte	0x04, 0x17
        /*008a*/ 	.short	(.L_27 - .L_26)
.L_26:
        /*008c*/ 	.word	0x00000000
        /*0090*/ 	.short	0x0002
        /*0092*/ 	.short	0x0010
        /*0094*/ 	.byte	0x00, 0xf4, 0x21, 0x00


	//----- nvinfo : EIATTR_KPARAM_INFO
	.align		4
.L_27:
        /*0098*/ 	.byte	0x04, 0x17
        /*009a*/ 	.short	(.L_29 - .L_28)
.L_28:
        /*009c*/ 	.word	0x00000000
        /*00a0*/ 	.short	0x0001
        /*00a2*/ 	.short	0x0008
        /*00a4*/ 	.byte	0x00, 0xf4, 0x21, 0x00


	//----- nvinfo : EIATTR_KPARAM_INFO
	.align		4
.L_29:
        /*00a8*/ 	.byte	0x04, 0x17
        /*00aa*/ 	.short	(.L_31 - .L_30)
.L_30:
        /*00ac*/ 	.word	0x00000000
        /*00b0*/ 	.short	0x0000
        /*00b2*/ 	.short	0x0000
        /*00b4*/ 	.byte	0x00, 0xf4, 0x21, 0x00


	//----- nvinfo : EIATTR_SPARSE_MMA_MASK
	.align		4
.L_31:
        /*00b8*/ 	.byte	0x03, 0x50
        /*00ba*/ 	.short	0x0000


	//----- nvinfo : EIATTR_MAXREG_COUNT
	.align		4
        /*00bc*/ 	.byte	0x03, 0x1b
        /*00be*/ 	.short	0x00ff


	//----- nvinfo : EIATTR_EXIT_INSTR_OFFSETS
	.align		4
        /*00c0*/ 	.byte	0x04, 0x1c
        /*00c2*/ 	.short	(.L_33 - .L_32)


	//   ....[0]....
.L_32:
        /*00c4*/ 	.word	0x00001be0


	//----- nvinfo : EIATTR_REQNTID
	.align		4
.L_33:
        /*00c8*/ 	.byte	0x04, 0x10
        /*00ca*/ 	.short	(.L_35 - .L_34)
.L_34:
        /*00cc*/ 	.word	0x00000080
        /*00d0*/ 	.word	0x00000001
        /*00d4*/ 	.word	0x00000001


	//----- nvinfo : EIATTR_CBANK_PARAM_SIZE
	.align		4
.L_35:
        /*00d8*/ 	.byte	0x03, 0x19
        /*00da*/ 	.short	0x0054


	//----- nvinfo : EIATTR_PARAM_CBANK
	.align		4
        /*00dc*/ 	.byte	0x04, 0x0a
        /*00de*/ 	.short	(.L_37 - .L_36)
	.align		4
.L_36:
        /*00e0*/ 	.word	index@(.nv.constant0.triton_poi_fused__unsafe_index_add_mul_sub_26)
        /*00e4*/ 	.short	0x0210
        /*00e6*/ 	.short	0x0054


	//----- nvinfo : EIATTR_SW_WAR
	.align		4
.L_37:
        /*00e8*/ 	.byte	0x04, 0x36
        /*00ea*/ 	.short	(.L_39 - .L_38)
.L_38:
        /*00ec*/ 	.word	0x00000008
.L_39:


//--------------------- .nv.callgraph             --------------------------
	.section	.nv.callgraph,"",@"SHT_CUDA_CALLGRAPH"
	.align	4
	.sectionentsize	8
	.align		4
        /*0000*/ 	.word	0x00000000
	.align		4
        /*0004*/ 	.word	0xffffffff
	.align		4
        /*0008*/ 	.word	0x00000000
	.align		4
        /*000c*/ 	.word	0xfffffffe
	.align		4
        /*0010*/ 	.word	0x00000000
	.align		4
        /*0014*/ 	.word	0xfffffffd
	.align		4
        /*0018*/ 	.word	0x00000000
	.align		4
        /*001c*/ 	.word	0xfffffffc


//--------------------- .text.triton_poi_fused__unsafe_index_add_mul_sub_26 --------------------------
	.section	.text.triton_poi_fused__unsafe_index_add_mul_sub_26,"ax",@progbits
	.align	128
        .global         triton_poi_fused__unsafe_index_add_mul_sub_26
        .type           triton_poi_fused__unsafe_index_add_mul_sub_26,@function
        .size           triton_poi_fused__unsafe_index_add_mul_sub_26,(.L_x_1 - triton_poi_fused__unsafe_index_add_mul_sub_26)
        .other          triton_poi_fused__unsafe_index_add_mul_sub_26,@"STO_CUDA_ENTRY STV_DEFAULT"
triton_poi_fused__unsafe_index_add_mul_sub_26:
.text.triton_poi_fused__unsafe_index_add_mul_sub_26:
[----:B------:R-:W-:Y:S01]  /*0000*/  LDC R1, c[0x0][0x28] ;  /* 0x00000a00ff017b82 */ /* 0x000fe20000000800 */
[----:B------:R-:W1:Y:S07]  /*0010*/  S2R R0, SR_TID.X ;  /* 0x0000000000007919 */ /* 0x000e6e0000002100 */
[----:B------:R-:W2:Y:S01]  /*0020*/  LDC.64 R8, c[0x0][0x210] ;  /* 0x00008400ff087b82 */ /* 0x000ea20000000a00 */
[----:B------:R-:W-:Y:S01]  /*0030*/  ULDC.64 UR4, c[0x0][0x208] ;  /* 0x0000820000047ab9 */ /* 0x000fe20000000a00 */
[----:B------:R-:W-:Y:S01]  /*0040*/  ULDC.64 UR8, c[0x0][0x238] ;  /* 0x00008e0000087ab9 */ /* 0x000fe20000000a00 */
[----:B------:R-:W3:Y:S01]  /*0050*/  S2R R7, SR_CTAID.X ;  /* 0x0000000000077919 */ /* 0x000ee20000002500 */
[----:B------:R-:W-:-:S04]  /*0060*/  ULDC.64 UR6, c[0x0][0x220] ;  /* 0x0000880000067ab9 */ /* 0x000fc80000000a00 */
[----:B------:R-:W4:Y:S08]  /*0070*/  LDC.64 R24, c[0x0][0x228] ;  /* 0x00008a00ff187b82 */ /* 0x000f300000000a00 */
[----:B------:R-:W5:Y:S08]  /*0080*/  LDC.64 R36, c[0x0][0x218] ;  /* 0x00008600ff247b82 */ /* 0x000f700000000a00 */
[----:B------:R-:W2:Y:S01]  /*0090*/  LDC.64 R38, c[0x0][0x240] ;  /* 0x00009000ff267b82 */ /* 0x000ea20000000a00 */
[----:B-1----:R-:W-:Y:S01]  /*00a0*/  IMAD.SHL.U32 R0, R0, 0x4, RZ ;  /* 0x0000000400007824 */ /* 0x002fe200078e00ff */
[----:B---3--:R-:W-:-:S04]  /*00b0*/  SHF.R.S32.HI R4, RZ, 0x15, R7 ;  /* 0x00000015ff047819 */ /* 0x008fc80000011407 */
[----:B------:R-:W-:Y:S02]  /*00c0*/  LOP3.LUT R0, R0, 0x1fc, RZ, 0xc0, !PT ;  /* 0x000001fc00007812 */ /* 0x000fe400078ec0ff */
[----:B------:R-:W-:-:S03]  /*00d0*/  SGXT R4, R4, 0x1 ;  /* 0x000000010404781a */ /* 0x000fc60000000200 */
[----:B------:R-:W-:-:S04]  /*00e0*/  IMAD R7, R7, 0x400, R0 ;  /* 0x0000040007077824 */ /* 0x000fc800078e0200 */
[----:B------:R-:W-:Y:S01]  /*00f0*/  VIADD R11, R7, 0x200 ;  /* 0x00000200070b7836 */ /* 0x000fe20000000000 */
[----:B------:R-:W-:-:S04]  /*0100*/  SHF.R.S32.HI R0, RZ, 0x1f, R7 ;  /* 0x0000001fff007819 */ /* 0x000fc80000011407 */
[----:B------:R-:W-:Y:S02]  /*0110*/  LEA.HI R0, R0, R7, RZ, 0x4 ;  /* 0x0000000700007211 */ /* 0x000fe400078f20ff */
[----:B------:R-:W-:Y:S02]  /*0120*/  LEA.HI R2, R4, R11, RZ, 0x4 ;  /* 0x0000000b04027211 */ /* 0x000fe400078f20ff */
[----:B------:R-:W-:Y:S02]  /*0130*/  SHF.R.S32.HI R60, RZ, 0x4, R0 ;  /* 0x00000004ff3c7819 */ /* 0x000fe40000011400 */
[----:B------:R-:W-:Y:S02]  /*0140*/  SHF.R.S32.HI R2, RZ, 0x4, R2 ;  /* 0x00000004ff027819 */ /* 0x000fe40000011402 */
[----:B------:R-:W-:Y:S02]  /*0150*/  LEA.HI R3, R60, R60, RZ, 0x4 ;  /* 0x0000003c3c037211 */ /* 0x000fe400078f20ff */
[----:B------:R-:W-:-:S02]  /*0160*/  LEA.HI R5, R2, R2, RZ, 0x4 ;  /* 0x0000000202057211 */ /* 0x000fc400078f20ff */
[----:B------:R-:W-:Y:S02]  /*0170*/  LOP3.LUT R3, R3, 0xfffffff0, RZ, 0xc0, !PT ;  /* 0xfffffff003037812 */ /* 0x000fe400078ec0ff */
[----:B------:R-:W-:-:S03]  /*0180*/  LOP3.LUT R5, R5, 0xfffffff0, RZ, 0xc0, !PT ;  /* 0xfffffff005057812 */ /* 0x000fc600078ec0ff */
[----:B------:R-:W-:Y:S02]  /*0190*/  IMAD.IADD R60, R60, 0x1, -R3 ;  /* 0x000000013c3c7824 */ /* 0x000fe400078e0a03 */
[----:B------:R-:W-:Y:S02]  /*01a0*/  IMAD.IADD R26, R2, 0x1, -R5 ;  /* 0x00000001021a7824 */ /* 0x000fe400078e0a05 */
[----:B--2---:R-:W-:Y:S01]  /*01b0*/  IMAD.WIDE R2, R60, 0x8, R8 ;  /* 0x000000083c027825 */ /* 0x004fe200078e0208 */
[----:B------:R-:W-:-:S03]  /*01c0*/  LOP3.LUT R0, R0, 0xfffffff0, RZ, 0xc0, !PT ;  /* 0xfffffff000007812 */ /* 0x000fc600078ec0ff */
[----:B------:R-:W-:Y:S02]  /*01d0*/  IMAD.WIDE R8, R26, 0x8, R8 ;  /* 0x000000081a087825 */ /* 0x000fe400078e0208 */
[----:B------:R-:W2:Y:S02]  /*01e0*/  LDG.E.EL.64 R2, desc[UR4][R2.64] ;  /* 0x0000000402027981 */ /* 0x000ea4000c2e1b00 */
[----:B------:R-:W-:Y:S02]  /*01f0*/  IMAD.IADD R23, R7, 0x1, -R0 ;  /* 0x0000000107177824 */ /* 0x000fe400078e0a00 */
[----:B------:R-:W3:Y:S02]  /*0200*/  LDG.E.EL.64 R8, desc[UR4][R8.64] ;  /* 0x0000000408087981 */ /* 0x000ee4000c2e1b00 */
[----:B----4-:R-:W-:-:S04]  /*0210*/  IMAD.WIDE R12, R23, 0x8, R24 ;  /* 0x00000008170c7825 */ /* 0x010fc800078e0218 */
[----:B-----5:R-:W-:Y:S02]  /*0220*/  IMAD.WIDE R16, R23, 0x8, R36 ;  /* 0x0000000817107825 */ /* 0x020fe400078e0224 */
[----:B------:R-:W4:Y:S04]  /*0230*/  LDG.E.EL.128 R12, desc[UR4][R12.64] ;  /* 0x000000040c0c7981 */ /* 0x000f28000c2e1d00 */
[----:B------:R-:W5:Y:S01]  /*0240*/  LDG.E.EL.128 R16, desc[UR4][R16.64] ;  /* 0x0000000410107981 */ /* 0x000f62000c2e1d00 */
[C---:B------:R-:W-:Y:S02]  /*0250*/  LEA.HI R0, R4.reuse, R7, RZ, 0x8 ;  /* 0x0000000704007211 */ /* 0x040fe400078f40ff */
[----:B------:R-:W-:Y:S02]  /*0260*/  LEA.HI R5, R4, R11, RZ, 0x8 ;  /* 0x0000000b04057211 */ /* 0x000fe400078f40ff */
[----:B------:R-:W-:-:S02]  /*0270*/  SHF.R.S32.HI R0, RZ, 0x8, R0 ;  /* 0x00000008ff007819 */ /* 0x000fc40000011400 */
[----:B------:R-:W-:-:S05]  /*0280*/  SHF.R.S32.HI R5, RZ, 0x8, R5 ;  /* 0x00000008ff057819 */ /* 0x000fca0000011405 */
[----:B------:R-:W-:-:S05]  /*0290*/  IMAD.SHL.U32 R28, R5, 0x40, RZ ;  /* 0x00000040051c7824 */ /* 0x000fca00078e00ff */
[----:B------:R-:W-:Y:S01]  /*02a0*/  SHF.R.S32.HI R10, RZ, 0x1f, R28 ;  /* 0x0000001fff0a7819 */ /* 0x000fe2000001141c */
[----:B0-----:R-:W-:-:S06]  /*02b0*/  IMAD.WIDE R32, R60, 0x8, R38 ;  /* 0x000000083c207825 */ /* 0x001fcc00078e0226 */
[----:B------:R-:W5:Y:S01]  /*02c0*/  LDG.E.EL.64 R32, desc[UR4][R32.64] ;  /* 0x0000000420207981 */ /* 0x000f62000c2e1b00 */
[----:B------:R-:W-:-:S06]  /*02d0*/  IMAD.WIDE R38, R26, 0x8, R38 ;  /* 0x000000081a267825 */ /* 0x000fcc00078e0226 */
[----:B------:R-:W5:Y:S01]  /*02e0*/  LDG.E.EL.64 R38, desc[UR4][R38.64] ;  /* 0x0000000426267981 */ /* 0x000f62000c2e1b00 */
[----:B--2---:R-:W-:-:S04]  /*02f0*/  SHF.R.U32.HI R27, RZ, 0x1c, R3 ;  /* 0x0000001cff1b7819 */ /* 0x004fc80000011603 */
[----:B------:R-:W-:Y:S02]  /*0300*/  LOP3.LUT R27, R27, 0x8, RZ, 0xc0, !PT ;  /* 0x000000081b1b7812 */ /* 0x000fe400078ec0ff */
[----:B---3--:R-:W-:Y:S02]  /*0310*/  SHF.R.U32.HI R21, RZ, 0x1c, R9 ;  /* 0x0000001cff157819 */ /* 0x008fe40000011609 */
[----:B------:R-:W-:Y:S02]  /*0320*/  IADD3 R27, P0, R2, R27, RZ ;  /* 0x0000001b021b7210 */ /* 0x000fe40007f1e0ff */
[----:B------:R-:W-:-:S03]  /*0330*/  LOP3.LUT R21, R21, 0x8, RZ, 0xc0, !PT ;  /* 0x0000000815157812 */ /* 0x000fc600078ec0ff */
[----:B------:R-:W-:Y:S01]  /*0340*/  IMAD.X R2, RZ, RZ, R3, P0 ;  /* 0x000000ffff027224 */ /* 0x000fe200000e0603 */
[----:B------:R-:W-:Y:S01]  /*0350*/  IADD3 R21, P1, R8, R21, RZ ;  /* 0x0000001508157210 */ /* 0x000fe20007f3e0ff */
[----:B------:R-:W-:Y:S01]  /*0360*/  IMAD.SHL.U32 R8, R0, 0x40, RZ ;  /* 0x0000004000087824 */ /* 0x000fe200078e00ff */
[----:B----4-:R-:W-:Y:S02]  /*0370*/  SHF.R.U32.HI R3, RZ, 0x1c, R13 ;  /* 0x0000001cff037819 */ /* 0x010fe4000001160d */
[----:B-----5:R-:W-:Y:S02]  /*0380*/  SHF.R.U32.HI R5, RZ, 0x1c, R17 ;  /* 0x0000001cff057819 */ /* 0x020fe40000011611 */
[----:B------:R-:W-:Y:S02]  /*0390*/  LOP3.LUT R3, R3, 0x8, RZ, 0xc0, !PT ;  /* 0x0000000803037812 */ /* 0x000fe400078ec0ff */
[----:B------:R-:W-:Y:S02]  /*03a0*/  SHF.R.S32.HI R42, RZ, 0x1f, R8 ;  /* 0x0000001fff2a7819 */ /* 0x000fe40000011408 */
[----:B------:R-:W-:Y:S01]  /*03b0*/  LEA R41, P0, R27, R8, 0x3 ;  /* 0x000000081b297211 */ /* 0x000fe200078018ff */
[----:B------:R-:W-:Y:S01]  /*03c0*/  IMAD.X R0, RZ, RZ, R9, P1 ;  /* 0x000000ffff007224 */ /* 0x000fe200008e0609 */
[----:B------:R-:W-:-:S02]  /*03d0*/  LOP3.LUT R5, R5, 0x8, RZ, 0xc0, !PT ;  /* 0x0000000805057812 */ /* 0x000fc400078ec0ff */
[----:B------:R-:W-:Y:S02]  /*03e0*/  LEA R9, P1, R21, R28, 0x3 ;  /* 0x0000001c15097211 */ /* 0x000fe400078218ff */
[----:B------:R-:W-:Y:S02]  /*03f0*/  IADD3 R6, P2, R12, R3, RZ ;  /* 0x000000030c067210 */ /* 0x000fe40007f5e0ff */
[----:B------:R-:W-:Y:S02]  /*0400*/  LEA.HI.X R42, R27, R42, R2, 0x3, P0 ;  /* 0x0000002a1b2a7211 */ /* 0x000fe400000f1c02 */
[----:B------:R-:W-:Y:S01]  /*0410*/  IADD3 R34, P0, R16, R5, RZ ;  /* 0x0000000510227210 */ /* 0x000fe20007f1e0ff */
[----:B------:R-:W-:Y:S01]  /*0420*/  IMAD.X R27, RZ, RZ, R13, P2 ;  /* 0x000000ffff1b7224 */ /* 0x000fe200010e060d */
[----:B------:R-:W-:Y:S02]  /*0430*/  LEA.HI.X R10, R21, R10, R0, 0x3, P1 ;  /* 0x0000000a150a7211 */ /* 0x000fe400008f1c00 */
[----:B------:R-:W0:Y:S01]  /*0440*/  LDC.64 R20, c[0x0][0x230] ;  /* 0x00008c00ff147b82 */ /* 0x000e220000000a00 */
[----:B------:R-:W-:Y:S01]  /*0450*/  IADD3 R12, P1, R9, R34, RZ ;  /* 0x00000022090c7210 */ /* 0x000fe20007f3e0ff */
[----:B------:R-:W-:Y:S01]  /*0460*/  IMAD.X R31, RZ, RZ, R17, P0 ;  /* 0x000000ffff1f7224 */ /* 0x000fe200000e0611 */
[----:B------:R-:W-:-:S02]  /*0470*/  IADD3 R52, P2, R6, R9, RZ ;  /* 0x0000000906347210 */ /* 0x000fc40007f5e0ff */
[----:B------:R-:W-:Y:S01]  /*0480*/  IADD3 R50, P0, R41, R34, RZ ;  /* 0x0000002229327210 */ /* 0x000fe20007f1e0ff */
[--C-:B------:R-:W-:Y:S02]  /*0490*/  IMAD.X R13, R10, 0x1, R31.reuse, P1 ;  /* 0x000000010a0d7824 */ /* 0x100fe400008e061f */
[C---:B------:R-:W-:Y:S02]  /*04a0*/  IMAD.X R5, R27.reuse, 0x1, R10, P2 ;  /* 0x000000011b057824 */ /* 0x040fe400010e060a */
[----:B------:R-:W-:Y:S01]  /*04b0*/  IMAD.X R3, R42, 0x1, R31, P0 ;  /* 0x000000012a037824 */ /* 0x000fe200000e061f */
[----:B------:R-:W-:Y:S02]  /*04c0*/  IADD3 R56, P0, R6, R41, RZ ;  /* 0x0000002906387210 */ /* 0x000fe40007f1e0ff */
[C---:B------:R-:W-:Y:S01]  /*04d0*/  SHF.L.U64.HI R13, R12.reuse, 0x2, R13 ;  /* 0x000000020c0d7819 */ /* 0x040fe2000001020d */
[----:B------:R-:W-:Y:S01]  /*04e0*/  IMAD.SHL.U32 R12, R12, 0x4, RZ ;  /* 0x000000040c0c7824 */ /* 0x000fe200078e00ff */
[C---:B------:R-:W-:Y:S01]  /*04f0*/  SHF.L.U64.HI R5, R52.reuse, 0x2, R5 ;  /* 0x0000000234057819 */ /* 0x040fe20000010205 */
[----:B------:R-:W-:Y:S01]  /*0500*/  IMAD.SHL.U32 R52, R52, 0x4, RZ ;  /* 0x0000000434347824 */ /* 0x000fe200078e00ff */
[----:B------:R-:W-:Y:S01]  /*0510*/  SHF.L.U64.HI R0, R50, 0x2, R3 ;  /* 0x0000000232007819 */ /* 0x000fe20000010203 */
[----:B------:R-:W-:-:S02]  /*0520*/  IMAD.X R3, R27, 0x1, R42, P0 ;  /* 0x000000011b037824 */ /* 0x000fc400000e062a */
[----:B------:R-:W-:Y:S01]  /*0530*/  IMAD.SHL.U32 R50, R50, 0x4, RZ ;  /* 0x0000000432327824 */ /* 0x000fe200078e00ff */
[----:B------:R-:W-:Y:S02]  /*0540*/  IADD3 R46, P1, R12, UR8, RZ ;  /* 0x000000080c2e7c10 */ /* 0x000fe4000ff3e0ff */
[----:B------:R-:W-:Y:S02]  /*0550*/  IADD3 R16, P2, R52, UR8, RZ ;  /* 0x0000000834107c10 */ /* 0x000fe4000ff5e0ff */
[C---:B------:R-:W-:Y:S01]  /*0560*/  SHF.L.U64.HI R3, R56.reuse, 0x2, R3 ;  /* 0x0000000238037819 */ /* 0x040fe20000010203 */
[----:B------:R-:W-:Y:S01]  /*0570*/  IMAD.SHL.U32 R56, R56, 0x4, RZ ;  /* 0x0000000438387824 */ /* 0x000fe200078e00ff */
[----:B------:R-:W-:Y:S02]  /*0580*/  IADD3 R48, P0, R50, UR8, RZ ;  /* 0x0000000832307c10 */ /* 0x000fe4000ff1e0ff */
[----:B------:R-:W-:Y:S02]  /*0590*/  IADD3.X R47, R13, UR9, RZ, P1, !PT ;  /* 0x000000090d2f7c10 */ /* 0x000fe40008ffe4ff */
[----:B------:R-:W-:Y:S01]  /*05a0*/  IADD3.X R17, R5, UR9, RZ, P2, !PT ;  /* 0x0000000905117c10 */ /* 0x000fe200097fe4ff */
[----:B0-----:R-:W-:Y:S01]  /*05b0*/  IMAD.WIDE R20, R23, 0x4, R20 ;  /* 0x0000000417147825 */ /* 0x001fe200078e0214 */
[----:B------:R-:W-:Y:S01]  /*05c0*/  IADD3.X R49, R0, UR9, RZ, P0, !PT ;  /* 0x0000000900317c10 */ /* 0x000fe200087fe4ff */
[----:B------:R-:W2:Y:S01]  /*05d0*/  LDG.E.EL R29, desc[UR4][R46.64] ;  /* 0x000000042e1d7981 */ /* 0x000ea2000c2e1900 */
[----:B------:R-:W-:-:S03]  /*05e0*/  IADD3 R44, P0, R56, UR8, RZ ;  /* 0x00000008382c7c10 */ /* 0x000fc6000ff1e0ff */
[----:B------:R-:W2:Y:S01]  /*05f0*/  LDG.E.EL R2, desc[UR4][R16.64] ;  /* 0x0000000410027981 */ /* 0x000ea2000c2e1900 */
[----:B------:R-:W-:-:S03]  /*0600*/  IADD3.X R45, R3, UR9, RZ, P0, !PT ;  /* 0x00000009032d7c10 */ /* 0x000fc600087fe4ff */
[----:B------:R-:W3:Y:S04]  /*0610*/  LDG.E.EL.128 R20, desc[UR4][R20.64] ;  /* 0x0000000414147981 */ /* 0x000ee8000c2e1d00 */
[----:B------:R0:W4:Y:S04]  /*0620*/  LDG.E.EL R35, desc[UR4][R48.64] ;  /* 0x0000000430237981 */ /* 0x000128000c2e1900 */
[----:B------:R1:W4:Y:S01]  /*0630*/  LDG.E.EL R30, desc[UR4][R44.64] ;  /* 0x000000042c1e7981 */ /* 0x000322000c2e1900 */
[----:B------:R-:W-:Y:S01]  /*0640*/  VIADD R43, R7, 0x2 ;  /* 0x00000002072b7836 */ /* 0x000fe20000000000 */
[----:B0-----:R-:W-:-:S04]  /*0650*/  SHF.R.U32.HI R49, RZ, 0x1c, R19 ;  /* 0x0000001cff317819 */ /* 0x001fc80000011613 */
[----:B------:R-:W-:Y:S02]  /*0660*/  LOP3.LUT R49, R49, 0x8, RZ, 0xc0, !PT ;  /* 0x0000000831317812 */ /* 0x000fe400078ec0ff */
[----:B------:R-:W-:Y:S02]  /*0670*/  LEA.HI R40, R4, R43, RZ, 0x4 ;  /* 0x0000002b04287211 */ /* 0x000fe400078f20ff */
[----:B------:R-:W-:-:S05]  /*0680*/  IADD3 R4, P0, R18, R49, RZ ;  /* 0x0000003112047210 */ /* 0x000fca0007f1e0ff */
[----:B------:R-:W-:Y:S01]  /*0690*/  IMAD.X R19, RZ, RZ, R19, P0 ;  /* 0x000000ffff137224 */ /* 0x000fe200000e0613 */
[----:B------:R-:W-:Y:S02]  /*06a0*/  IADD3 R17, P0, R41, R4, RZ ;  /* 0x0000000429117210 */ /* 0x000fe40007f1e0ff */
[----:B------:R-:W-:-:S03]  /*06b0*/  IADD3 R50, P1, R50, UR6, RZ ;  /* 0x0000000632327c10 */ /* 0x000fc6000ff3e0ff */
[----:B------:R-:W-:Y:S02]  /*06c0*/  IMAD.X R18, R42, 0x1, R19, P0 ;  /* 0x000000012a127824 */ /* 0x000fe400000e0613 */
[C---:B------:R-:W-:Y:S01]  /*06d0*/  IMAD.SHL.U32 R16, R17.reuse, 0x4, RZ ;  /* 0x0000000411107824 */ /* 0x040fe200078e00ff */
[----:B------:R-:W-:Y:S02]  /*06e0*/  IADD3.X R51, R0, UR7, RZ, P1, !PT ;  /* 0x0000000700337c10 */ /* 0x000fe40008ffe4ff */
[----:B------:R-:W-:Y:S02]  /*06f0*/  SHF.L.U64.HI R0, R17, 0x2, R18 ;  /* 0x0000000211007819 */ /* 0x000fe40000010212 */
[----:B------:R-:W-:Y:S02]  /*0700*/  IADD3 R48, P0, R16, UR6, RZ ;  /* 0x0000000610307c10 */ /* 0x000fe4000ff1e0ff */
[----:B------:R-:W-:Y:S01]  /*0710*/  IADD3 R12, P2, R12, UR6, RZ ;  /* 0x000000060c0c7c10 */ /* 0x000fe2000ff5e0ff */
[----:B------:R-:W5:Y:S01]  /*0720*/  LDG.E.EL R51, desc[UR4][R50.64] ;  /* 0x0000000432337981 */ /* 0x000f62000c2e1900 */
[----:B------:R-:W-:-:S02]  /*0730*/  IADD3.X R49, R0, UR7, RZ, P0, !PT ;  /* 0x0000000700317c10 */ /* 0x000fc400087fe4ff */
[----:B------:R-:W-:Y:S02]  /*0740*/  IADD3 R18, P0, R9, R4, RZ ;  /* 0x0000000409127210 */ /* 0x000fe40007f1e0ff */
[----:B------:R-:W-:Y:S01]  /*0750*/  LOP3.LUT R40, R40, 0xfffffff0, RZ, 0xc0, !PT ;  /* 0xfffffff028287812 */ /* 0x000fe200078ec0ff */
[----:B------:R-:W5:Y:S01]  /*0760*/  LDG.E.EL R48, desc[UR4][R48.64] ;  /* 0x0000000430307981 */ /* 0x000f62000c2e1900 */
[----:B------:R-:W-:Y:S01]  /*0770*/  IADD3.X R13, R13, UR7, RZ, P2, !PT ;  /* 0x000000070d0d7c10 */ /* 0x000fe200097fe4ff */
[----:B------:R-:W-:Y:S02]  /*0780*/  IMAD.X R17, R10, 0x1, R19, P0 ;  /* 0x000000010a117824 */ /* 0x000fe400000e0613 */
[----:B-1----:R-:W-:Y:S02]  /*0790*/  IMAD.SHL.U32 R44, R18, 0x4, RZ ;  /* 0x00000004122c7824 */ /* 0x002fe400078e00ff */
[----:B------:R-:W-:Y:S01]  /*07a0*/  IMAD.IADD R45, R43, 0x1, -R40 ;  /* 0x000000012b2d7824 */ /* 0x000fe200078e0a28 */
[----:B------:R-:W-:Y:S01]  /*07b0*/  SHF.R.U32.HI R40, RZ, 0x1c, R15 ;  /* 0x0000001cff287819 */ /* 0x000fe2000001160f */
[----:B------:R0:W5:Y:S01]  /*07c0*/  LDG.E.EL R43, desc[UR4][R12.64] ;  /* 0x000000040c2b7981 */ /* 0x000162000c2e1900 */
[----:B------:R-:W-:-:S02]  /*07d0*/  IADD3 R16, P1, R16, UR8, RZ ;  /* 0x0000000810107c10 */ /* 0x000fc4000ff3e0ff */
[----:B------:R-:W-:Y:S02]  /*07e0*/  SHF.L.U64.HI R18, R18, 0x2, R17 ;  /* 0x0000000212127819 */ /* 0x000fe40000010211 */
[----:B------:R-:W-:Y:S01]  /*07f0*/  IADD3 R46, P0, R44, UR6, RZ ;  /* 0x000000062c2e7c10 */ /* 0x000fe2000ff1e0ff */
[----:B0-----:R-:W-:Y:S01]  /*0800*/  IMAD.WIDE R12, R45, 0x8, R36 ;  /* 0x000000082d0c7825 */ /* 0x001fe200078e0224 */
[----:B------:R-:W-:Y:S02]  /*0810*/  LOP3.LUT R37, R40, 0x8, RZ, 0xc0, !PT ;  /* 0x0000000828257812 */ /* 0x000fe400078ec0ff */
[----:B------:R-:W-:Y:S02]  /*0820*/  IADD3.X R17, R0, UR9, RZ, P1, !PT ;  /* 0x0000000900117c10 */ /* 0x000fe40008ffe4ff */
[----:B------:R-:W-:Y:S02]  /*0830*/  IADD3.X R47, R18, UR7, RZ, P0, !PT ;  /* 0x00000007122f7c10 */ /* 0x000fe400087fe4ff */
[----:B------:R-:W-:Y:S01]  /*0840*/  IADD3 R56, P1, R56, UR6, RZ ;  /* 0x0000000638387c10 */ /* 0x000fe2000ff3e0ff */
[----:B------:R-:W5:Y:S01]  /*0850*/  LDG.E.EL R0, desc[UR4][R16.64] ;  /* 0x0000000410007981 */ /* 0x000f62000c2e1900 */
[----:B------:R-:W-:-:S02]  /*0860*/  IADD3 R14, P0, R14, R37, RZ ;  /* 0x000000250e0e7210 */ /* 0x000fc40007f1e0ff */
[----:B------:R-:W-:Y:S01]  /*0870*/  IADD3.X R57, R3, UR7, RZ, P1, !PT ;  /* 0x0000000703397c10 */ /* 0x000fe20008ffe4ff */
[----:B------:R-:W-:Y:S01]  /*0880*/  IMAD.WIDE R24, R45, 0x8, R24 ;  /* 0x000000082d187825 */ /* 0x000fe200078e0218 */
[----:B------:R-:W5:Y:S03]  /*0890*/  LDG.E.EL R46, desc[UR4][R46.64] ;  /* 0x000000042e2e7981 */ /* 0x000f66000c2e1900 */
[----:B------:R-:W-:Y:S01]  /*08a0*/  IMAD.X R3, RZ, RZ, R15, P0 ;  /* 0x000000ffff037224 */ /* 0x000fe200000e060f */
[----:B------:R-:W-:Y:S01]  /*08b0*/  IADD3 R15, P0, R14, R41, RZ ;  /* 0x000000290e0f7210 */ /* 0x000fe20007f1e0ff */
[----:B------:R-:W5:Y:S01]  /*08c0*/  LDG.E.EL R16, desc[UR4][R56.64] ;  /* 0x0000000438107981 */ /* 0x000f62000c2e1900 */
[----:B------:R-:W-:-:S03]  /*08d0*/  IADD3 R52, P1, R52, UR6, RZ ;  /* 0x0000000634347c10 */ /* 0x000fc6000ff3e0ff */
[----:B------:R-:W-:Y:S02]  /*08e0*/  IMAD.X R36, R3, 0x1, R42, P0 ;  /* 0x0000000103247824 */ /* 0x000fe400000e062a */
[C---:B------:R-:W-:Y:S01]  /*08f0*/  IMAD.SHL.U32 R54, R15.reuse, 0x4, RZ ;  /* 0x000000040f367824 */ /* 0x040fe200078e00ff */
[----:B------:R-:W-:Y:S02]  /*0900*/  IADD3.X R53, R5, UR7, RZ, P1, !PT ;  /* 0x0000000705357c10 */ /* 0x000fe40008ffe4ff */
[----:B------:R-:W-:Y:S02]  /*0910*/  SHF.L.U64.HI R5, R15, 0x2, R36 ;  /* 0x000000020f057819 */ /* 0x000fe40000010224 */
[----:B------:R-:W-:Y:S01]  /*0920*/  IADD3 R36, P0, R54, UR6, RZ ;  /* 0x0000000636247c10 */ /* 0x000fe2000ff1e0ff */
[----:B------:R0:W5:Y:S01]  /*0930*/  LDG.E.EL R52, desc[UR4][R52.64] ;  /* 0x0000000434347981 */ /* 0x000162000c2e1900 */
[----:B------:R-:W-:Y:S02]  /*0940*/  SHF.R.U32.HI R15, RZ, 0x1c, R33 ;  /* 0x0000001cff0f7819 */ /* 0x000fe40000011621 */
[----:B------:R-:W-:-:S02]  /*0950*/  IADD3.X R37, R5, UR7, RZ, P0, !PT ;  /* 0x0000000705257c10 */ /* 0x000fc400087fe4ff */
[----:B------:R-:W-:Y:S02]  /*0960*/  IADD3 R54, P0, R54, UR8, RZ ;  /* 0x0000000836367c10 */ /* 0x000fe4000ff1e0ff */
[----:B------:R-:W-:Y:S01]  /*0970*/  LOP3.LUT R15, R15, 0x8, RZ, 0xc0, !PT ;  /* 0x000000080f0f7812 */ /* 0x000fe200078ec0ff */
[----:B------:R1:W5:Y:S01]  /*0980*/  LDG.E.EL R17, desc[UR4][R36.64] ;  /* 0x0000000424117981 */ /* 0x000362000c2e1900 */
[----:B------:R-:W-:Y:S02]  /*0990*/  IADD3.X R55, R5, UR9, RZ, P0, !PT ;  /* 0x0000000905377c10 */ /* 0x000fe400087fe4ff */
[----:B------:R-:W-:Y:S02]  /*09a0*/  IADD3 R32, P0, R32, R15, RZ ;  /* 0x0000000f20207210 */ /* 0x000fe40007f1e0ff */
[C---:B0-----:R-:W-:Y:S01]  /*09b0*/  LEA R53, P2, R6.reuse, UR8, 0x2 ;  /* 0x0000000806357c11 */ /* 0x041fe2000f8410ff */
[----:B------:R0:W5:Y:S01]  /*09c0*/  LDG.E.EL R5, desc[UR4][R54.64] ;  /* 0x0000000436057981 */ /* 0x000162000c2e1900 */
[----:B-1----:R-:W1:Y:S01]  /*09d0*/  LDC.64 R36, c[0x0][0x248] ;  /* 0x00009200ff247b82 */ /* 0x002e620000000a00 */
[----:B------:R-:W-:Y:S01]  /*09e0*/  IMAD.X R33, RZ, RZ, R33, P0 ;  /* 0x000000ffff217224 */ /* 0x000fe200000e0621 */
[----:B------:R-:W-:Y:S01]  /*09f0*/  LEA.HI.X R15, R6, UR9, R27, 0x2, P2 ;  /* 0x00000009060f7c11 */ /* 0x000fe200090f141b */
[----:B-1----:R-:W-:-:S04]  /*0a00*/  IMAD.WIDE R60, R60, 0x4, R36 ;  /* 0x000000043c3c7825 */ /* 0x002fc800078e0224 */
[----:B------:R-:W-:-:S04]  /*0a10*/  IMAD.WIDE R26, R26, 0x4, R36 ;  /* 0x000000041a1a7825 */ /* 0x000fc800078e0224 */
[----:B--2---:R-:W-:-:S04]  /*0a20*/  FADD R2, -R29, R2 ;  /* 0x000000021d027221 */ /* 0x004fc80000000100 */
[----:B---3--:R-:W-:Y:S01]  /*0a30*/  FFMA R2, R20, R2, R29 ;  /* 0x0000000214027223 */ /* 0x008fe2000000001d */
[----:B------:R-:W-:-:S04]  /*0a40*/  LEA R29, P0, R34, UR8, 0x2 ;  /* 0x00000008221d7c11 */ /* 0x000fc8000f8010ff */
[----:B------:R-:W-:Y:S01]  /*0a50*/  LEA.HI.X R31, R34, UR9, R31, 0x2, P0 ;  /* 0x00000009221f7c11 */ /* 0x000fe200080f141f */
[----:B----4-:R-:W-:Y:S01]  /*0a60*/  FADD R30, -R35, R30 ;  /* 0x0000001e231e7221 */ /* 0x010fe20000000100 */
[----:B------:R-:W-:-:S03]  /*0a70*/  IADD3 R44, P0, R44, UR8, RZ ;  /* 0x000000082c2c7c10 */ /* 0x000fc6000ff1e0ff */
[----:B------:R-:W-:Y:S01]  /*0a80*/  FFMA R35, R20, R30, R35 ;  /* 0x0000001e14237223 */ /* 0x000fe20000000023 */
[C---:B------:R-:W-:Y:S01]  /*0a90*/  SHF.L.U64.HI R30, R32.reuse, 0x5, R33 ;  /* 0x00000005201e7819 */ /* 0x040fe20000010221 */
[----:B------:R-:W-:Y:S01]  /*0aa0*/  IMAD.SHL.U32 R32, R32, 0x20, RZ ;  /* 0x0000002020207824 */ /* 0x000fe200078e00ff */
[----:B------:R-:W-:Y:S02]  /*0ab0*/  IADD3.X R45, R18, UR9, RZ, P0, !PT ;  /* 0x00000009122d7c10 */ /* 0x000fe400087fe4ff */
[----:B------:R-:W-:Y:S02]  /*0ac0*/  IADD3 R33, P0, R14, R9, RZ ;  /* 0x000000090e217210 */ /* 0x000fe40007f1e0ff */
[----:B------:R-:W-:Y:S01]  /*0ad0*/  IADD3 R58, P1, R32, R29, RZ ;  /* 0x0000001d203a7210 */ /* 0x000fe20007f3e0ff */
[----:B------:R1:W2:Y:S01]  /*0ae0*/  LDG.E.EL R18, desc[UR4][R44.64] ;  /* 0x000000042c127981 */ /* 0x0002a2000c2e1900 */
[----:B0-----:R-:W-:Y:S01]  /*0af0*/  IADD3 R54, P2, R53, R32, RZ ;  /* 0x0000002035367210 */ /* 0x001fe20007f5e0ff */
[----:B------:R-:W-:-:S02]  /*0b00*/  IMAD.X R36, R3, 0x1, R10, P0 ;  /* 0x0000000103247824 */ /* 0x000fc400000e060a */
[C---:B------:R-:W-:Y:S02]  /*0b10*/  IMAD.SHL.U32 R6, R33.reuse, 0x4, RZ ;  /* 0x0000000421067824 */ /* 0x040fe400078e00ff */
[----:B------:R-:W-:Y:S01]  /*0b20*/  IMAD.X R59, R30, 0x1, R31, P1 ;  /* 0x000000011e3b7824 */ /* 0x000fe200008e061f */
[----:B------:R-:W-:Y:S01]  /*0b30*/  SHF.L.U64.HI R33, R33, 0x2, R36 ;  /* 0x0000000221217819 */ /* 0x000fe20000010224 */
[----:B------:R-:W-:Y:S01]  /*0b40*/  IMAD.X R55, R15, 0x1, R30, P2 ;  /* 0x000000010f377824 */ /* 0x000fe200010e061e */
[----:B------:R-:W-:Y:S02]  /*0b50*/  IADD3 R56, P0, R6, UR6, RZ ;  /* 0x0000000606387c10 */ /* 0x000fe4000ff1e0ff */
[----:B-1----:R-:W-:Y:S01]  /*0b60*/  IADD3 R44, P1, R6, UR8, RZ ;  /* 0x00000008062c7c10 */ /* 0x002fe2000ff3e0ff */
[----:B------:R-:W-:Y:S01]  /*0b70*/  IMAD.WIDE R54, R8, 0x4, R54 ;  /* 0x0000000408367825 */ /* 0x000fe200078e0236 */
[----:B------:R-:W-:Y:S02]  /*0b80*/  IADD3.X R57, R33, UR7, RZ, P0, !PT ;  /* 0x0000000721397c10 */ /* 0x000fe400087fe4ff */
[----:B------:R-:W-:-:S02]  /*0b90*/  IADD3.X R45, R33, UR9, RZ, P1, !PT ;  /* 0x00000009212d7c10 */ /* 0x000fc40008ffe4ff */
[C---:B------:R-:W-:Y:S01]  /*0ba0*/  LEA R33, P0, R4.reuse, UR8, 0x2 ;  /* 0x0000000804217c11 */ /* 0x040fe2000f8010ff */
[----:B------:R0:W3:Y:S03]  /*0bb0*/  LDG.E.EL R34, desc[UR4][R54.64] ;  /* 0x0000000436227981 */ /* 0x0000e6000c2e1900 */
[----:B------:R-:W-:Y:S01]  /*0bc0*/  LEA.HI.X R37, R4, UR9, R19, 0x2, P0 ;  /* 0x0000000904257c11 */ /* 0x000fe200080f1413 */
[----:B------:R-:W4:Y:S01]  /*0bd0*/  LDG.E.EL R47, desc[UR4][R56.64] ;  /* 0x00000004382f7981 */ /* 0x000f22000c2e1900 */
[----:B------:R-:W-:-:S03]  /*0be0*/  IMAD.WIDE R58, R8, 0x4, R58 ;  /* 0x00000004083a7825 */ /* 0x000fc600078e023a */
[----:B------:R-:W2:Y:S01]  /*0bf0*/  LDG.E.EL R45, desc[UR4][R44.64] ;  /* 0x000000042c2d7981 */ /* 0x000ea2000c2e1900 */
[----:B0-----:R-:W-:-:S03]  /*0c00*/  IADD3 R54, P0, R33, R32, RZ ;  /* 0x0000002021367210 */ /* 0x001fc60007f1e0ff */
[----:B------:R-:W3:Y:S02]  /*0c10*/  LDG.E.EL R49, desc[UR4][R58.64] ;  /* 0x000000043a317981 */ /* 0x000ee4000c2e1900 */
[----:B------:R-:W-:Y:S02]  /*0c20*/  IMAD.X R55, R37, 0x1, R30, P0 ;  /* 0x0000000125377824 */ /* 0x000fe400000e061e */
[----:B------:R-:W4:Y:S01]  /*0c30*/  LDG.E.EL R4, desc[UR4][R60.64] ;  /* 0x000000043c047981 */ /* 0x000f22000c2e1900 */
[----:B------:R-:W-:-:S05]  /*0c40*/  IMAD.WIDE R54, R8, 0x4, R54 ;  /* 0x0000000408367825 */ /* 0x000fca00078e0236 */
[----:B------:R0:W4:Y:S02]  /*0c50*/  LDG.E.EL R6, desc[UR4][R54.64] ;  /* 0x0000000436067981 */ /* 0x000124000c2e1900 */
[----:B0-----:R-:W-:-:S04]  /*0c60*/  LEA R55, P0, R14, UR8, 0x2 ;  /* 0x000000080e377c11 */ /* 0x001fc8000f8010ff */
[----:B------:R-:W-:Y:S02]  /*0c70*/  LEA.HI.X R3, R14, UR9, R3, 0x2, P0 ;  /* 0x000000090e037c11 */ /* 0x000fe400080f1403 */
[----:B------:R-:W-:-:S05]  /*0c80*/  IADD3 R56, P0, R55, R32, RZ ;  /* 0x0000002037387210 */ /* 0x000fca0007f1e0ff */
[----:B------:R-:W-:Y:S02]  /*0c90*/  IMAD.X R57, R3, 0x1, R30, P0 ;  /* 0x0000000103397824 */ /* 0x000fe400000e061e */
[----:B------:R-:W-:Y:S01]  /*0ca0*/  IMAD.WIDE R58, R8, 0x4, R56 ;  /* 0x00000004083a7825 */ /* 0x000fe200078e0238 */
[----:B------:R-:W-:-:S04]  /*0cb0*/  SHF.R.U32.HI R57, RZ, 0x1c, R39 ;  /* 0x0000001cff397819 */ /* 0x000fc80000011627 */
[----:B------:R-:W-:Y:S01]  /*0cc0*/  LOP3.LUT R57, R57, 0x8, RZ, 0xc0, !PT ;  /* 0x0000000839397812 */ /* 0x000fe200078ec0ff */
[----:B------:R-:W4:Y:S03]  /*0cd0*/  LDG.E.EL R19, desc[UR4][R58.64] ;  /* 0x000000043a137981 */ /* 0x000f26000c2e1900 */
[----:B------:R-:W-:-:S05]  /*0ce0*/  IADD3 R38, P0, R38, R57, RZ ;  /* 0x0000003926267210 */ /* 0x000fca0007f1e0ff */
[----:B------:R-:W-:Y:S02]  /*0cf0*/  IMAD.X R39, RZ, RZ, R39, P0 ;  /* 0x000000ffff277224 */ /* 0x000fe400000e0627 */
[----:B------:R-:W-:-:S03]  /*0d00*/  IMAD.SHL.U32 R36, R38, 0x20, RZ ;  /* 0x0000002026247824 */ /* 0x000fc600078e00ff */
[----:B------:R-:W-:Y:S02]  /*0d10*/  SHF.L.U64.HI R38, R38, 0x5, R39 ;  /* 0x0000000526267819 */ /* 0x000fe40000010227 */
[----:B------:R-:W-:-:S05]  /*0d20*/  IADD3 R14, P0, R53, R36, RZ ;  /* 0x00000024350e7210 */ /* 0x000fca0007f1e0ff */
[----:B------:R-:W-:Y:S02]  /*0d30*/  IMAD.X R15, R15, 0x1, R38, P0 ;  /* 0x000000010f0f7824 */ /* 0x000fe400000e0626 */
[----:B------:R-:W-:-:S04]  /*0d40*/  IMAD.WIDE R56, R28, 0x4, R14 ;  /* 0x000000041c387825 */ /* 0x000fc800078e020e */
[----:B------:R-:W4:Y:S01]  /*0d50*/  LDG.E.EL.128 R12, desc[UR4][R12.64] ;  /* 0x000000040c0c7981 */ /* 0x000f22000c2e1d00 */
[----:B------:R-:W-:Y:S01]  /*0d60*/  IADD3 R54, P0, R55, R36, RZ ;  /* 0x0000002437367210 */ /* 0x000fe20007f1e0ff */
[----:B-----5:R-:W-:Y:S01]  /*0d70*/  FADD R5, -R0, R5 ;  /* 0x0000000500057221 */ /* 0x020fe20000000100 */
[----:B------:R-:W-:Y:S01]  /*0d80*/  FADD R52, -R43, R52 ;  /* 0x000000342b347221 */ /* 0x000fe20000000100 */
[----:B------:R-:W-:Y:S01]  /*0d90*/  FADD R16, -R51, R16 ;  /* 0x0000001033107221 */ /* 0x000fe20000000100 */
[----:B------:R-:W5:Y:S01]  /*0da0*/  LDG.E.EL R39, desc[UR4][R56.64] ;  /* 0x0000000438277981 */ /* 0x000f62000c2e1900 */
[----:B------:R-:W-:-:S03]  /*0db0*/  IMAD.X R55, R3, 0x1, R38, P0 ;  /* 0x0000000103377824 */ /* 0x000fc600000e0626 */
[----:B------:R-:W5:Y:S04]  /*0dc0*/  LDG.E.EL R3, desc[UR4][R26.64] ;  /* 0x000000041a037981 */ /* 0x000f68000c2e1900 */
[----:B------:R-:W5:Y:S01]  /*0dd0*/  LDG.E.EL.128 R24, desc[UR4][R24.64] ;  /* 0x0000000418187981 */ /* 0x000f62000c2e1d00 */
[----:B------:R-:W-:Y:S01]  /*0de0*/  FFMA R5, R21, R5, R0 ;  /* 0x0000000515057223 */ /* 0x000fe20000000000 */
[----:B------:R-:W-:-:S05]  /*0df0*/  IMAD.WIDE R54, R28, 0x4, R54 ;  /* 0x000000041c367825 */ /* 0x000fca00078e0236 */
[----:B------:R-:W5:Y:S01]  /*0e00*/  LDG.E.EL R40, desc[UR4][R54.64] ;  /* 0x0000000436287981 */ /* 0x000f62000c2e1900 */
[----:B--2---:R-:W-:-:S04]  /*0e10*/  FADD R45, -R18, R45 ;  /* 0x0000002d122d7221 */ /* 0x004fc80000000100 */
[----:B------:R-:W-:Y:S01]  /*0e20*/  FFMA R0, R21, R45, R18 ;  /* 0x0000002d15007223 */ /* 0x000fe20000000012 */
[----:B---3--:R-:W-:-:S04]  /*0e30*/  FADD R34, -R49, R34 ;  /* 0x0000002231227221 */ /* 0x008fc80000000100 */
[----:B------:R-:W-:Y:S01]  /*0e40*/  FFMA R34, R20, R34, R49 ;  /* 0x0000002214227223 */ /* 0x000fe20000000031 */
[----:B----4-:R-:W-:-:S04]  /*0e50*/  FADD R19, -R6, R19 ;  /* 0x0000001306137221 */ /* 0x010fc80000000100 */
[----:B------:R-:W-:Y:S01]  /*0e60*/  FFMA R6, R21, R19, R6 ;  /* 0x0000001315067223 */ /* 0x000fe20000000006 */
[----:B------:R-:W-:-:S04]  /*0e70*/  SHF.R.U32.HI R45, RZ, 0x1c, R13 ;  /* 0x0000001cff2d7819 */ /* 0x000fc8000001160d */
[----:B------:R-:W-:-:S04]  /*0e80*/  LOP3.LUT R45, R45, 0x8, RZ, 0xc0, !PT ;  /* 0x000000082d2d7812 */ /* 0x000fc800078ec0ff */
[----:B------:R-:W-:-:S05]  /*0e90*/  IADD3 R44, P0, R12, R45, RZ ;  /* 0x0000002d0c2c7210 */ /* 0x000fca0007f1e0ff */
[----:B------:R-:W-:Y:S01]  /*0ea0*/  IMAD.X R49, RZ, RZ, R13, P0 ;  /* 0x000000ffff317224 */ /* 0x000fe200000e060d */
[----:B------:R-:W-:-:S05]  /*0eb0*/  IADD3 R19, P0, R41, R44, RZ ;  /* 0x0000002c29137210 */ /* 0x000fca0007f1e0ff */
[----:B------:R-:W-:Y:S02]  /*0ec0*/  IMAD.X R12, R42, 0x1, R49, P0 ;  /* 0x000000012a0c7824 */ /* 0x000fe400000e0631 */
[----:B------:R-:W-:-:S03]  /*0ed0*/  IMAD.SHL.U32 R18, R19, 0x4, RZ ;  /* 0x0000000413127824 */ /* 0x000fc600078e00ff */
[----:B------:R-:W-:Y:S02]  /*0ee0*/  SHF.L.U64.HI R19, R19, 0x2, R12 ;  /* 0x0000000213137819 */ /* 0x000fe4000001020c */
[----:B------:R-:W-:Y:S02]  /*0ef0*/  IADD3 R12, P0, R18, UR6, RZ ;  /* 0x00000006120c7c10 */ /* 0x000fe4000ff1e0ff */
[----:B-----5:R-:W-:Y:S02]  /*0f00*/  SHF.R.U32.HI R53, RZ, 0x1c, R25 ;  /* 0x0000001cff357819 */ /* 0x020fe40000011619 */
[----:B------:R-:W-:Y:S02]  /*0f10*/  IADD3.X R13, R19, UR7, RZ, P0, !PT ;  /* 0x00000007130d7c10 */ /* 0x000fe400087fe4ff */
[----:B------:R-:W-:Y:S02]  /*0f20*/  IADD3 R18, P0, R18, UR8, RZ ;  /* 0x0000000812127c10 */ /* 0x000fe4000ff1e0ff */
[----:B------:R-:W-:Y:S01]  /*0f30*/  LOP3.LUT R53, R53, 0x8, RZ, 0xc0, !PT ;  /* 0x0000000835357812 */ /* 0x000fe200078ec0ff */
[----:B------:R0:W2:Y:S01]  /*0f40*/  LDG.E.EL R45, desc[UR4][R12.64] ;  /* 0x000000040c2d7981 */ /* 0x0000a2000c2e1900 */
[----:B------:R-:W-:-:S02]  /*0f50*/  IADD3.X R19, R19, UR9, RZ, P0, !PT ;  /* 0x0000000913137c10 */ /* 0x000fc400087fe4ff */
[----:B------:R-:W-:-:S04]  /*0f60*/  IADD3 R50, P0, R24, R53, RZ ;  /* 0x0000003518327210 */ /* 0x000fc80007f1e0ff */
[----:B------:R1:W3:Y:S01]  /*0f70*/  LDG.E.EL R19, desc[UR4][R18.64] ;  /* 0x0000000412137981 */ /* 0x0002e2000c2e1900 */
[----:B------:R-:W-:Y:S01]  /*0f80*/  IMAD.X R25, RZ, RZ, R25, P0 ;  /* 0x000000ffff197224 */ /* 0x000fe200000e0619 */
[----:B0-----:R-:W-:Y:S01]  /*0f90*/  IADD3 R13, P0, R50, R41, RZ ;  /* 0x00000029320d7210 */ /* 0x001fe20007f1e0ff */
[----:B------:R-:W-:-:S04]  /*0fa0*/  FFMA R12, R20, R52, R43 ;  /* 0x00000034140c7223 */ /* 0x000fc8000000002b */
[----:B------:R-:W-:Y:S02]  /*0fb0*/  IMAD.X R24, R25, 0x1, R42, P0 ;  /* 0x0000000119187824 */ /* 0x000fe400000e062a */
[----:B------:R-:W-:-:S03]  /*0fc0*/  IMAD.SHL.U32 R52, R13, 0x4, RZ ;  /* 0x000000040d347824 */ /* 0x000fc600078e00ff */
[----:B------:R-:W-:Y:S02]  /*0fd0*/  SHF.L.U64.HI R13, R13, 0x2, R24 ;  /* 0x000000020d0d7819 */ /* 0x000fe40000010218 */
[----:B------:R-:W-:-:S04]  /*0fe0*/  IADD3 R54, P0, R52, UR8, RZ ;  /* 0x0000000834367c10 */ /* 0x000fc8000ff1e0ff */
[----:B------:R-:W-:-:S05]  /*0ff0*/  IADD3.X R55, R13, UR9, RZ, P0, !PT ;  /* 0x000000090d377c10 */ /* 0x000fca00087fe4ff */
[----:B------:R-:W3:Y:S01]  /*1000*/  LDG.E.EL R54, desc[UR4][R54.64] ;  /* 0x0000000436367981 */ /* 0x000ee2000c2e1900 */
[----:B------:R-:W-:-:S04]  /*1010*/  IADD3 R52, P0, R52, UR6, RZ ;  /* 0x0000000634347c10 */ /* 0x000fc8000ff1e0ff */
[----:B------:R-:W-:Y:S02]  /*1020*/  IADD3.X R53, R13, UR7, RZ, P0, !PT ;  /* 0x000000070d357c10 */ /* 0x000fe400087fe4ff */
[----:B------:R-:W-:Y:S01]  /*1030*/  IADD3 R13, P0, R9, R44, RZ ;  /* 0x0000002c090d7210 */ /* 0x000fe20007f1e0ff */
[----:B------:R-:W-:Y:S01]  /*1040*/  FADD R24, -R35, R34 ;  /* 0x0000002223187221 */ /* 0x000fe20000000100 */
[----:B------:R-:W-:Y:S01]  /*1050*/  FFMA R16, R20, R16, R51 ;  /* 0x0000001014107223 */ /* 0x000fe20000000033 */
[----:B------:R-:W2:Y:S02]  /*1060*/  LDG.E.EL R52, desc[UR4][R52.64] ;  /* 0x0000000434347981 */ /* 0x000ea4000c2e1900 */
[----:B-1----:R-:W-:Y:S02]  /*1070*/  IMAD.X R18, R10, 0x1, R49, P0 ;  /* 0x000000010a127824 */ /* 0x002fe400000e0631 */
[----:B------:R-:W-:-:S03]  /*1080*/  IMAD.SHL.U32 R34, R13, 0x4, RZ ;  /* 0x000000040d227824 */ /* 0x000fc600078e00ff */
[----:B------:R-:W-:Y:S02]  /*1090*/  SHF.L.U64.HI R13, R13, 0x2, R18 ;  /* 0x000000020d0d7819 */ /* 0x000fe40000010212 */
[----:B------:R-:W-:Y:S02]  /*10a0*/  IADD3 R18, P0, R34, UR6, RZ ;  /* 0x0000000622127c10 */ /* 0x000fe4000ff1e0ff */
[----:B------:R-:W-:Y:S01]  /*10b0*/  IADD3 R34, P1, R34, UR8, RZ ;  /* 0x0000000822227c10 */ /* 0x000fe2000ff3e0ff */
[----:B------:R-:W-:-:S03]  /*10c0*/  FFMA R24, R4, R24, R35 ;  /* 0x0000001804187223 */ /* 0x000fc60000000023 */
[----:B------:R-:W-:-:S06]  /*10d0*/  IADD3.X R35, R13, UR9, RZ, P1, !PT ;  /* 0x000000090d237c10 */ /* 0x000fcc0008ffe4ff */
[----:B------:R-:W4:Y:S01]  /*10e0*/  LDG.E.EL R35, desc[UR4][R34.64] ;  /* 0x0000000422237981 */ /* 0x000f22000c2e1900 */
[----:B---3--:R-:W-:-:S04]  /*10f0*/  FADD R43, -R19, R54 ;  /* 0x00000036132b7221 */ /* 0x008fc80000000100 */
[----:B------:R-:W-:Y:S01]  /*1100*/  FFMA R43, R22, R43, R19 ;  /* 0x0000002b162b7223 */ /* 0x000fe20000000013 */
[----:B------:R-:W-:Y:S01]  /*1110*/  IADD3.X R19, R13, UR7, RZ, P0, !PT ;  /* 0x000000070d137c10 */ /* 0x000fe200087fe4ff */
[----:B------:R-:W-:-:S04]  /*1120*/  FADD R13, -R46, R47 ;  /* 0x0000002f2e0d7221 */ /* 0x000fc80000000100 */
[----:B------:R-:W-:Y:S01]  /*1130*/  FFMA R13, R21, R13, R46 ;  /* 0x0000000d150d7223 */ /* 0x000fe2000000002e */
[----:B------:R-:W-:Y:S01]  /*1140*/  IADD3 R46, P0, R50, R9, RZ ;  /* 0x00000009322e7210 */ /* 0x000fe20007f1e0ff */
[----:B------:R-:W3:Y:S04]  /*1150*/  LDG.E.EL R19, desc[UR4][R18.64] ;  /* 0x0000000412137981 */ /* 0x000ee8000c2e1900 */
[----:B------:R-:W-:Y:S02]  /*1160*/  IMAD.X R47, R25, 0x1, R10, P0 ;  /* 0x00000001192f7824 */ /* 0x000fe400000e060a */
[----:B------:R-:W-:-:S03]  /*1170*/  IMAD.SHL.U32 R58, R46, 0x4, RZ ;  /* 0x000000042e3a7824 */ /* 0x000fc600078e00ff */
[----:B------:R-:W-:Y:S02]  /*1180*/  SHF.L.U64.HI R46, R46, 0x2, R47 ;  /* 0x000000022e2e7819 */ /* 0x000fe4000001022f */
[----:B------:R-:W-:-:S04]  /*1190*/  IADD3 R60, P0, R58, UR8, RZ ;  /* 0x000000083a3c7c10 */ /* 0x000fc8000ff1e0ff */
[----:B------:R-:W-:-:S05]  /*11a0*/  IADD3.X R61, R46, UR9, RZ, P0, !PT ;  /* 0x000000092e3d7c10 */ /* 0x000fca00087fe4ff */
[----:B------:R-:W4:Y:S01]  /*11b0*/  LDG.E.EL R34, desc[UR4][R60.64] ;  /* 0x000000043c227981 */ /* 0x000f22000c2e1900 */
[----:B------:R-:W-:-:S04]  /*11c0*/  IADD3 R58, P0, R58, UR6, RZ ;  /* 0x000000063a3a7c10 */ /* 0x000fc8000ff1e0ff */
[----:B------:R-:W-:Y:S02]  /*11d0*/  IADD3.X R59, R46, UR7, RZ, P0, !PT ;  /* 0x000000072e3b7c10 */ /* 0x000fe400087fe4ff */
[----:B------:R-:W-:-:S03]  /*11e0*/  LEA R47, P0, R44, UR8, 0x2 ;  /* 0x000000082c2f7c11 */ /* 0x000fc6000f8010ff */
[----:B------:R-:W3:Y:S01]  /*11f0*/  LDG.E.EL R18, desc[UR4][R58.64] ;  /* 0x000000043a127981 */ /* 0x000ee2000c2e1900 */
[----:B------:R-:W-:Y:S02]  /*1200*/  LEA.HI.X R49, R44, UR9, R49, 0x2, P0 ;  /* 0x000000092c317c11 */ /* 0x000fe400080f1431 */
[----:B------:R-:W-:-:S05]  /*1210*/  IADD3 R54, P0, R47, R32, RZ ;  /* 0x000000202f367210 */ /* 0x000fca0007f1e0ff */
[----:B------:R-:W-:Y:S01]  /*1220*/  IMAD.X R55, R49, 0x1, R30, P0 ;  /* 0x0000000131377824 */ /* 0x000fe200000e061e */
[----:B------:R-:W-:-:S04]  /*1230*/  LEA R51, P0, R50, UR8, 0x2 ;  /* 0x0000000832337c11 */ /* 0x000fc8000f8010ff */
[----:B------:R-:W-:Y:S01]  /*1240*/  LEA.HI.X R25, R50, UR9, R25, 0x2, P0 ;  /* 0x0000000932197c11 */ /* 0x000fe200080f1419 */
[----:B------:R-:W-:-:S05]  /*1250*/  IMAD.WIDE R56, R8, 0x4, R54 ;  /* 0x0000000408387825 */ /* 0x000fca00078e0236 */
[----:B------:R-:W5:Y:S01]  /*1260*/  LDG.E.EL R53, desc[UR4][R56.64] ;  /* 0x0000000438357981 */ /* 0x000f62000c2e1900 */
[----:B----4-:R-:W-:-:S04]  /*1270*/  FADD R34, -R35, R34 ;  /* 0x0000002223227221 */ /* 0x010fc80000000100 */
[----:B------:R-:W-:Y:S01]  /*1280*/  FFMA R44, R22, R34, R35 ;  /* 0x00000022162c7223 */ /* 0x000fe20000000023 */
[----:B------:R-:W-:-:S05]  /*1290*/  IADD3 R34, P0, R51, R32, RZ ;  /* 0x0000002033227210 */ /* 0x000fca0007f1e0ff */
[----:B------:R-:W-:Y:S02]  /*12a0*/  IMAD.X R35, R25, 0x1, R30, P0 ;  /* 0x0000000119237824 */ /* 0x000fe400000e061e */
[----:B------:R-:W-:-:S06]  /*12b0*/  IMAD.WIDE R54, R8, 0x4, R34 ;  /* 0x0000000408367825 */ /* 0x000fcc00078e0222 */
[----:B------:R-:W5:Y:S01]  /*12c0*/  LDG.E.EL R54, desc[UR4][R54.64] ;  /* 0x0000000436367981 */ /* 0x000f62000c2e1900 */
[----:B------:R-:W-:-:S04]  /*12d0*/  SHF.R.U32.HI R35, RZ, 0x1c, R15 ;  /* 0x0000001cff237819 */ /* 0x000fc8000001160f */
[----:B------:R-:W-:-:S04]  /*12e0*/  LOP3.LUT R35, R35, 0x8, RZ, 0xc0, !PT ;  /* 0x0000000823237812 */ /* 0x000fc800078ec0ff */
[----:B------:R-:W-:Y:S01]  /*12f0*/  IADD3 R34, P0, R14, R35, RZ ;  /* 0x000000230e227210 */ /* 0x000fe20007f1e0ff */
[----:B---3--:R-:W-:Y:S01]  /*1300*/  FADD R14, -R19, R18 ;  /* 0x00000012130e7221 */ /* 0x008fe20000000100 */
[----:B------:R-:W-:-:S03]  /*1310*/  FADD R17, -R48, R17 ;  /* 0x0000001130117221 */ /* 0x000fc60000000100 */
[----:B------:R-:W-:Y:S02]  /*1320*/  IMAD.X R15, RZ, RZ, R15, P0 ;  /* 0x000000ffff0f7224 */ /* 0x000fe400000e060f */
[----:B------:R-:W-:Y:S01]  /*1330*/  FFMA R14, R22, R14, R19 ;  /* 0x0000000e160e7223 */ /* 0x000fe20000000013 */
[----:B------:R-:W-:Y:S01]  /*1340*/  IADD3 R19, P0, R41, R34, RZ ;  /* 0x0000002229137210 */ /* 0x000fe20007f1e0ff */
[----:B--2---:R-:W-:Y:S01]  /*1350*/  FADD R52, -R45, R52 ;  /* 0x000000342d347221 */ /* 0x004fe20000000100 */
[----:B------:R-:W-:-:S03]  /*1360*/  FFMA R17, R21, R17, R48 ;  /* 0x0000001115117223 */ /* 0x000fc60000000030 */
[----:B------:R-:W-:Y:S02]  /*1370*/  IMAD.X R48, R42, 0x1, R15, P0 ;  /* 0x000000012a307824 */ /* 0x000fe400000e060f */
[----:B------:R-:W-:Y:S01]  /*1380*/  FFMA R18, R22, R52, R45 ;  /* 0x0000003416127223 */ /* 0x000fe2000000002d */
[C---:B------:R-:W-:Y:S01]  /*1390*/  IMAD.SHL.U32 R35, R19.reuse, 0x4, RZ ;  /* 0x0000000413237824 */ /* 0x040fe200078e00ff */
[----:B------:R-:W-:Y:S02]  /*13a0*/  SHF.R.U32.HI R45, RZ, 0x1c, R27 ;  /* 0x0000001cff2d7819 */ /* 0x000fe4000001161b */
[----:B------:R-:W-:Y:S02]  /*13b0*/  SHF.L.U64.HI R19, R19, 0x2, R48 ;  /* 0x0000000213137819 */ /* 0x000fe40000010230 */
[----:B------:R-:W-:Y:S02]  /*13c0*/  IADD3 R52, P0, R35, UR6, RZ ;  /* 0x0000000623347c10 */ /* 0x000fe4000ff1e0ff */
[----:B------:R-:W-:Y:S01]  /*13d0*/  LOP3.LUT R45, R45, 0x8, RZ, 0xc0, !PT ;  /* 0x000000082d2d7812 */ /* 0x000fe200078ec0ff */
[----:B-----5:R-:W-:-:S04]  /*13e0*/  FADD R46, -R53, R54 ;  /* 0x00000036352e7221 */ /* 0x020fc80000000100 */
[----:B------:R-:W-:Y:S01]  /*13f0*/  FFMA R46, R22, R46, R53 ;  /* 0x0000002e162e7223 */ /* 0x000fe20000000035 */
[----:B------:R-:W-:Y:S02]  /*1400*/  IADD3.X R53, R19, UR7, RZ, P0, !PT ;  /* 0x0000000713357c10 */ /* 0x000fe400087fe4ff */
[----:B------:R-:W-:Y:S02]  /*1410*/  IADD3 R48, P0, R26, R45, RZ ;  /* 0x0000002d1a307210 */ /* 0x000fe40007f1e0ff */
[----:B------:R-:W-:Y:S01]  /*1420*/  IADD3 R26, P1, R35, UR8, RZ ;  /* 0x00000008231a7c10 */ /* 0x000fe2000ff3e0ff */
[----:B------:R0:W2:Y:S02]  /*1430*/  LDG.E.EL R50, desc[UR4][R52.64] ;  /* 0x0000000434327981 */ /* 0x0000a4000c2e1900 */
[----:B------:R-:W-:Y:S01]  /*1440*/  IMAD.X R35, RZ, RZ, R27, P0 ;  /* 0x000000ffff237224 */ /* 0x000fe200000e061b */
[----:B------:R-:W-:Y:S02]  /*1450*/  IADD3.X R27, R19, UR9, RZ, P1, !PT ;  /* 0x00000009131b7c10 */ /* 0x000fe40008ffe4ff */
[----:B------:R-:W-:-:S03]  /*1460*/  IADD3 R19, P0, R48, R41, RZ ;  /* 0x0000002930137210 */ /* 0x000fc60007f1e0ff */
[----:B------:R1:W3:Y:S02]  /*1470*/  LDG.E.EL R26, desc[UR4][R26.64] ;  /* 0x000000041a1a7981 */ /* 0x0002e4000c2e1900 */
[----:B------:R-:W-:Y:S02]  /*1480*/  IMAD.X R42, R35, 0x1, R42, P0 ;  /* 0x00000001232a7824 */ /* 0x000fe400000e062a */
[----:B------:R-:W-:-:S03]  /*1490*/  IMAD.SHL.U32 R54, R19, 0x4, RZ ;  /* 0x0000000413367824 */ /* 0x000fc600078e00ff */
[----:B------:R-:W-:Y:S02]  /*14a0*/  SHF.L.U64.HI R19, R19, 0x2, R42 ;  /* 0x0000000213137819 */ /* 0x000fe4000001022a */
[----:B0-----:R-:W-:-:S04]  /*14b0*/  IADD3 R52, P1, R54, UR8, RZ ;  /* 0x0000000836347c10 */ /* 0x001fc8000ff3e0ff */
[----:B------:R-:W-:-:S06]  /*14c0*/  IADD3.X R53, R19, UR9, RZ, P1, !PT ;  /* 0x0000000913357c10 */ /* 0x000fcc0008ffe4ff */
[----:B------:R-:W3:Y:S01]  /*14d0*/  LDG.E.EL R53, desc[UR4][R52.64] ;  /* 0x0000000434357981 */ /* 0x000ee2000c2e1900 */
[----:B------:R-:W-:-:S04]  /*14e0*/  IADD3 R54, P0, R54, UR6, RZ ;  /* 0x0000000636367c10 */ /* 0x000fc8000ff1e0ff */
[----:B------:R-:W-:-:S06]  /*14f0*/  IADD3.X R55, R19, UR7, RZ, P0, !PT ;  /* 0x0000000713377c10 */ /* 0x000fcc00087fe4ff */
[----:B------:R-:W2:Y:S01]  /*1500*/  LDG.E.EL R55, desc[UR4][R54.64] ;  /* 0x0000000436377981 */ /* 0x000ea2000c2e1900 */
[----:B-1----:R-:W-:-:S05]  /*1510*/  IADD3 R27, P0, R9, R34, RZ ;  /* 0x00000022091b7210 */ /* 0x002fca0007f1e0ff */
[----:B------:R-:W-:Y:S01]  /*1520*/  IMAD.X R42, R10, 0x1, R15, P0 ;  /* 0x000000010a2a7824 */ /* 0x000fe200000e060f */
[----:B------:R-:W-:-:S05]  /*1530*/  IADD3 R58, P3, R51, R36, RZ ;  /* 0x00000024333a7210 */ /* 0x000fca0007f7e0ff */
[----:B------:R-:W-:Y:S02]  /*1540*/  IMAD.X R59, R25, 0x1, R38, P3 ;  /* 0x00000001193b7824 */ /* 0x000fe400018e0626 */
[----:B------:R-:W-:-:S06]  /*1550*/  IMAD.WIDE R58, R28, 0x4, R58 ;  /* 0x000000041c3a7825 */ /* 0x000fcc00078e023a */
[----:B------:R-:W4:Y:S01]  /*1560*/  LDG.E.EL R58, desc[UR4][R58.64] ;  /* 0x000000043a3a7981 */ /* 0x000f22000c2e1900 */
[----:B---3--:R-:W-:-:S04]  /*1570*/  FADD R41, -R26, R53 ;  /* 0x000000351a297221 */ /* 0x008fc80000000100 */
[----:B------:R-:W-:Y:S01]  /*1580*/  FFMA R41, R23, R41, R26 ;  /* 0x0000002917297223 */ /* 0x000fe2000000001a */
[C---:B------:R-:W-:Y:S01]  /*1590*/  IMAD.SHL.U32 R26, R27.reuse, 0x4, RZ ;  /* 0x000000041b1a7824 */ /* 0x040fe200078e00ff */
[----:B------:R-:W-:-:S04]  /*15a0*/  SHF.L.U64.HI R27, R27, 0x2, R42 ;  /* 0x000000021b1b7819 */ /* 0x000fc8000001022a */
[----:B------:R-:W-:-:S04]  /*15b0*/  IADD3 R56, P0, R26, UR6, RZ ;  /* 0x000000061a387c10 */ /* 0x000fc8000ff1e0ff */
[----:B------:R-:W-:Y:S02]  /*15c0*/  IADD3.X R57, R27, UR7, RZ, P0, !PT ;  /* 0x000000071b397c10 */ /* 0x000fe400087fe4ff */
[----:B------:R-:W-:Y:S01]  /*15d0*/  IADD3 R26, P0, R26, UR8, RZ ;  /* 0x000000081a1a7c10 */ /* 0x000fe2000ff1e0ff */
[----:B--2---:R-:W-:Y:S02]  /*15e0*/  FADD R19, -R50, R55 ;  /* 0x0000003732137221 */ /* 0x004fe40000000100 */
[----:B------:R-:W2:Y:S01]  /*15f0*/  LDG.E.EL R56, desc[UR4][R56.64] ;  /* 0x0000000438387981 */ /* 0x000ea2000c2e1900 */
[----:B------:R-:W-:Y:S02]  /*1600*/  IADD3.X R27, R27, UR9, RZ, P0, !PT ;  /* 0x000000091b1b7c10 */ /* 0x000fe400087fe4ff */
[----:B------:R-:W-:-:S03]  /*1610*/  IADD3 R9, P0, R48, R9, RZ ;  /* 0x0000000930097210 */ /* 0x000fc60007f1e0ff */
[----:B------:R0:W3:Y:S02]  /*1620*/  LDG.E.EL R42, desc[UR4][R26.64] ;  /* 0x000000041a2a7981 */ /* 0x0000e4000c2e1900 */
[----:B------:R-:W-:Y:S02]  /*1630*/  IMAD.SHL.U32 R52, R9, 0x4, RZ ;  /* 0x0000000409347824 */ /* 0x000fe400078e00ff */
[----:B------:R-:W-:-:S03]  /*1640*/  IMAD.X R10, R35, 0x1, R10, P0 ;  /* 0x00000001230a7824 */ /* 0x000fc600000e060a */
[----:B------:R-:W-:Y:S02]  /*1650*/  IADD3 R54, P0, R52, UR6, RZ ;  /* 0x0000000634367c10 */ /* 0x000fe4000ff1e0ff */
[----:B------:R-:W-:Y:S02]  /*1660*/  SHF.L.U64.HI R9, R9, 0x2, R10 ;  /* 0x0000000209097819 */ /* 0x000fe4000001020a */
[----:B------:R-:W-:Y:S02]  /*1670*/  IADD3 R52, P1, R52, UR8, RZ ;  /* 0x0000000834347c10 */ /* 0x000fe4000ff3e0ff */
[----:B------:R-:W-:Y:S02]  /*1680*/  IADD3.X R55, R9, UR7, RZ, P0, !PT ;  /* 0x0000000709377c10 */ /* 0x000fe400087fe4ff */
[----:B------:R-:W-:Y:S02]  /*1690*/  IADD3.X R53, R9, UR9, RZ, P1, !PT ;  /* 0x0000000909357c10 */ /* 0x000fe40008ffe4ff */
[----:B------:R-:W-:-:S02]  /*16a0*/  LEA R9, P0, R34, UR8, 0x2 ;  /* 0x0000000822097c11 */ /* 0x000fc4000f8010ff */
[----:B0-----:R-:W-:Y:S01]  /*16b0*/  IADD3 R26, P1, R36, R29, RZ ;  /* 0x0000001d241a7210 */ /* 0x001fe20007f3e0ff */
[----:B------:R-:W-:Y:S01]  /*16c0*/  FFMA R19, R23, R19, R50 ;  /* 0x0000001317137223 */ /* 0x000fe20000000032 */
[----:B------:R-:W-:Y:S01]  /*16d0*/  LEA.HI.X R15, R34, UR9, R15, 0x2, P0 ;  /* 0x00000009220f7c11 */ /* 0x000fe200080f140f */
[----:B------:R-:W3:Y:S01]  /*16e0*/  LDG.E.EL R53, desc[UR4][R52.64] ;  /* 0x0000000434357981 */ /* 0x000ee2000c2e1900 */
[----:B------:R-:W-:Y:S01]  /*16f0*/  LEA R45, P0, R48, UR8, 0x2 ;  /* 0x00000008302d7c11 */ /* 0x000fe2000f8010ff */
[----:B------:R-:W-:Y:S02]  /*1700*/  IMAD.X R27, R38, 0x1, R31, P1 ;  /* 0x00000001261b7824 */ /* 0x000fe400008e061f */
[----:B------:R-:W2:Y:S01]  /*1710*/  LDG.E.EL R55, desc[UR4][R54.64] ;  /* 0x0000000436377981 */ /* 0x000ea2000c2e1900 */
[----:B------:R-:W-:Y:S02]  /*1720*/  LEA.HI.X R57, R48, UR9, R35, 0x2, P0 ;  /* 0x0000000930397c11 */ /* 0x000fe400080f1423 */
[----:B------:R-:W-:-:S02]  /*1730*/  IADD3 R34, P0, R9, R32, RZ ;  /* 0x0000002009227210 */ /* 0x000fc40007f1e0ff */
[----:B------:R-:W-:-:S03]  /*1740*/  IADD3 R32, P1, R45, R32, RZ ;  /* 0x000000202d207210 */ /* 0x000fc60007f3e0ff */
[--C-:B------:R-:W-:Y:S01]  /*1750*/  IMAD.X R35, R15, 0x1, R30.reuse, P0 ;  /* 0x000000010f237824 */ /* 0x100fe200000e061e */
[----:B------:R-:W-:Y:S01]  /*1760*/  IADD3 R50, P0, R36, R33, RZ ;  /* 0x0000002124327210 */ /* 0x000fe20007f1e0ff */
[----:B------:R-:W-:Y:S01]  /*1770*/  IMAD.X R33, R57, 0x1, R30, P1 ;  /* 0x0000000139217824 */ /* 0x000fe200008e061e */
[----:B------:R-:W-:Y:S02]  /*1780*/  IADD3 R30, P1, R36, R47, RZ ;  /* 0x0000002f241e7210 */ /* 0x000fe40007f3e0ff */
[----:B------:R-:W-:Y:S02]  /*1790*/  IADD3 R48, P2, R36, R9, RZ ;  /* 0x0000000924307210 */ /* 0x000fe40007f5e0ff */
[----:B------:R-:W-:Y:S01]  /*17a0*/  IADD3 R36, P4, R45, R36, RZ ;  /* 0x000000242d247210 */ /* 0x000fe20007f9e0ff */
[----:B------:R-:W-:-:S04]  /*17b0*/  IMAD.WIDE R34, R8, 0x4, R34 ;  /* 0x0000000408227825 */ /* 0x000fc800078e0222 */
[----:B------:R-:W-:Y:S02]  /*17c0*/  IMAD.WIDE R32, R8, 0x4, R32 ;  /* 0x0000000408207825 */ /* 0x000fe400078e0220 */
[----:B------:R-:W5:Y:S02]  /*17d0*/  LDG.E.EL R34, desc[UR4][R34.64] ;  /* 0x0000000422227981 */ /* 0x000f64000c2e1900 */
[C---:B------:R-:W-:Y:S02]  /*17e0*/  IMAD.X R51, R38.reuse, 0x1, R37, P0 ;  /* 0x0000000126337824 */ /* 0x040fe400000e0625 */
[C---:B------:R-:W-:Y:S01]  /*17f0*/  IMAD.X R31, R38.reuse, 0x1, R49, P1 ;  /* 0x00000001261f7824 */ /* 0x040fe200008e0631 */
[----:B------:R-:W5:Y:S01]  /*1800*/  LDG.E.EL R33, desc[UR4][R32.64] ;  /* 0x0000000420217981 */ /* 0x000f62000c2e1900 */
[----:B------:R-:W-:Y:S02]  /*1810*/  IMAD.X R49, R38, 0x1, R15, P2 ;  /* 0x0000000126317824 */ /* 0x000fe400010e060f */
[----:B------:R-:W-:-:S02]  /*1820*/  IMAD.X R37, R57, 0x1, R38, P4 ;  /* 0x0000000139257824 */ /* 0x000fc400020e0626 */
[----:B------:R-:W-:-:S04]  /*1830*/  IMAD.WIDE R26, R28, 0x4, R26 ;  /* 0x000000041c1a7825 */ /* 0x000fc800078e021a */
[C---:B------:R-:W-:Y:S02]  /*1840*/  IMAD.WIDE R50, R28.reuse, 0x4, R50 ;  /* 0x000000041c327825 */ /* 0x040fe400078e0232 */
[----:B------:R0:W2:Y:S02]  /*1850*/  LDG.E.EL R27, desc[UR4][R26.64] ;  /* 0x000000041a1b7981 */ /* 0x0000a4000c2e1900 */
[C---:B------:R-:W-:Y:S02]  /*1860*/  IMAD.WIDE R30, R28.reuse, 0x4, R30 ;  /* 0x000000041c1e7825 */ /* 0x040fe400078e021e */
[----:B------:R-:W4:Y:S02]  /*1870*/  LDG.E.EL R50, desc[UR4][R50.64] ;  /* 0x0000000432327981 */ /* 0x000f24000c2e1900 */
[C---:B------:R-:W-:Y:S02]  /*1880*/  IMAD.WIDE R48, R28.reuse, 0x4, R48 ;  /* 0x000000041c307825 */ /* 0x040fe400078e0230 */
[----:B------:R-:W4:Y:S02]  /*1890*/  LDG.E.EL R31, desc[UR4][R30.64] ;  /* 0x000000041e1f7981 */ /* 0x000f24000c2e1900 */
[----:B------:R-:W-:-:S02]  /*18a0*/  IMAD.WIDE R36, R28, 0x4, R36 ;  /* 0x000000041c247825 */ /* 0x000fc400078e0224 */
[----:B------:R-:W4:Y:S01]  /*18b0*/  LDG.E.EL R48, desc[UR4][R48.64] ;  /* 0x0000000430307981 */ /* 0x000f22000c2e1900 */
[----:B------:R-:W-:Y:S01]  /*18c0*/  SHF.R.S32.HI R8, RZ, 0x1f, R7 ;  /* 0x0000001fff087819 */ /* 0x000fe20000011407 */
[----:B------:R-:W1:Y:S02]  /*18d0*/  LDC.64 R28, c[0x0][0x250] ;  /* 0x00009400ff1c7b82 */ /* 0x000e640000000a00 */
[----:B------:R-:W4:Y:S01]  /*18e0*/  LDG.E.EL R37, desc[UR4][R36.64] ;  /* 0x0000000424257981 */ /* 0x000f22000c2e1900 */
[----:B------:R-:W-:Y:S02]  /*18f0*/  LEA.HI R15, R8, R7, RZ, 0x11 ;  /* 0x00000007080f7211 */ /* 0x000fe400078f88ff */
[----:B0-----:R-:W-:-:S03]  /*1900*/  SHF.R.S32.HI R26, RZ, 0x1f, R11 ;  /* 0x0000001fff1a7819 */ /* 0x001fc6000001140b */
[----:B------:R-:W0:Y:S01]  /*1910*/  LDC.64 R8, c[0x0][0x258] ;  /* 0x00009600ff087b82 */ /* 0x000e220000000a00 */
[C---:B------:R-:W-:Y:S01]  /*1920*/  IMAD.SHL.U32 R10, R15.reuse, 0x2, RZ ;  /* 0x000000020f0a7824 */ /* 0x040fe200078e00ff */
[----:B------:R-:W-:Y:S02]  /*1930*/  LEA.HI R26, R26, R11, RZ, 0x11 ;  /* 0x0000000b1a1a7211 */ /* 0x000fe400078f88ff */
[----:B------:R-:W-:Y:S02]  /*1940*/  LOP3.LUT R25, R15, 0xfffe0000, RZ, 0xc0, !PT ;  /* 0xfffe00000f197812 */ /* 0x000fe400078ec0ff */
[----:B------:R-:W-:Y:S01]  /*1950*/  LOP3.LUT R10, R10, 0xfffc0000, RZ, 0xc0, !PT ;  /* 0xfffc00000a0a7812 */ /* 0x000fe200078ec0ff */
[----:B------:R-:W-:-:S03]  /*1960*/  IMAD.SHL.U32 R15, R26, 0x2, RZ ;  /* 0x000000021a0f7824 */ /* 0x000fc600078e00ff */
[----:B------:R-:W-:Y:S02]  /*1970*/  IADD3 R25, R10, R7, -R25 ;  /* 0x000000070a197210 */ /* 0x000fe40007ffe819 */
[----:B------:R-:W-:Y:S02]  /*1980*/  LOP3.LUT R10, R15, 0xfffc0000, RZ, 0xc0, !PT ;  /* 0xfffc00000f0a7812 */ /* 0x000fe400078ec0ff */
[----:B------:R-:W-:Y:S01]  /*1990*/  LOP3.LUT R26, R26, 0xfffe0000, RZ, 0xc0, !PT ;  /* 0xfffe00001a1a7812 */ /* 0x000fe200078ec0ff */
[----:B------:R-:W-:Y:S01]  /*19a0*/  FADD R6, -R5, R6 ;  /* 0x0000000605067221 */ /* 0x000fe20000000100 */
[----:B-1----:R-:W-:-:S05]  /*19b0*/  IMAD.WIDE R28, R7, 0x4, R28 ;  /* 0x00000004071c7825 */ /* 0x002fca00078e021c */
[----:B------:R-:W-:Y:S01]  /*19c0*/  STG.E.128 desc[UR4][R28.64], R16 ;  /* 0x000000101c007986 */ /* 0x000fe2000c101d04 */
[----:B---3--:R-:W-:-:S04]  /*19d0*/  FADD R53, -R42, R53 ;  /* 0x000000352a357221 */ /* 0x008fc80000000100 */
[----:B------:R-:W-:Y:S01]  /*19e0*/  FFMA R42, R23, R53, R42 ;  /* 0x00000035172a7223 */ /* 0x000fe2000000002a */
[----:B-----5:R-:W-:Y:S01]  /*19f0*/  FADD R15, -R34, R33 ;  /* 0x00000021220f7221 */ /* 0x020fe20000000100 */
[----:B------:R-:W-:-:S03]  /*1a00*/  IADD3 R33, R10, R11, -R26 ;  /* 0x0000000b0a217210 */ /* 0x000fc60007ffe81a */
[----:B------:R-:W-:Y:S01]  /*1a10*/  FFMA R34, R23, R15, R34 ;  /* 0x0000000f17227223 */ /* 0x000fe20000000022 */
[----:B------:R-:W-:-:S03]  /*1a20*/  FADD R26, -R43, R46 ;  /* 0x0000002e2b1a7221 */ /* 0x000fc60000000100 */
[----:B------:R-:W-:Y:S01]  /*1a30*/  FADD R34, -R41, R34 ;  /* 0x0000002229227221 */ /* 0x000fe20000000100 */
[----:B--2---:R-:W-:Y:S01]  /*1a40*/  FADD R35, -R27, R39 ;  /* 0x000000271b237221 */ /* 0x004fe20000000100 */
[----:B----4-:R-:W-:Y:S01]  /*1a50*/  FADD R40, -R50, R40 ;  /* 0x0000002832287221 */ /* 0x010fe20000000100 */
[----:B------:R-:W-:Y:S02]  /*1a60*/  FADD R58, -R31, R58 ;  /* 0x0000003a1f3a7221 */ /* 0x000fe40000000100 */
[----:B------:R-:W-:Y:S01]  /*1a70*/  FFMA R35, R20, R35, R27 ;  /* 0x0000002314237223 */ /* 0x000fe2000000001b */
[----:B------:R-:W-:Y:S01]  /*1a80*/  FFMA R21, R21, R40, R50 ;  /* 0x0000002815157223 */ /* 0x000fe20000000032 */
[----:B------:R-:W-:Y:S01]  /*1a90*/  FFMA R31, R22, R58, R31 ;  /* 0x0000003a161f7223 */ /* 0x000fe2000000001f */
[----:B------:R-:W-:Y:S01]  /*1aa0*/  FADD R37, -R48, R37 ;  /* 0x0000002530257221 */ /* 0x000fe20000000100 */
[----:B------:R-:W-:Y:S01]  /*1ab0*/  FADD R15, -R56, R55 ;  /* 0x00000037380f7221 */ /* 0x000fe20000000100 */
[----:B0-----:R-:W-:-:S04]  /*1ac0*/  IMAD.WIDE R10, R25, 0x4, R8 ;  /* 0x00000004190a7825 */ /* 0x001fc800078e0208 */
[C---:B------:R-:W-:Y:S01]  /*1ad0*/  FFMA R37, R23.reuse, R37, R48 ;  /* 0x0000002517257223 */ /* 0x040fe20000000030 */
[C---:B------:R-:W-:Y:S01]  /*1ae0*/  FFMA R25, R4.reuse, R6, R5 ;  /* 0x0000000604197223 */ /* 0x040fe20000000005 */
[C---:B------:R-:W-:Y:S01]  /*1af0*/  FFMA R26, R4.reuse, R26, R43 ;  /* 0x0000001a041a7223 */ /* 0x040fe2000000002b */
[----:B------:R-:W-:Y:S01]  /*1b00*/  FFMA R27, R4, R34, R41 ;  /* 0x00000022041b7223 */ /* 0x000fe20000000029 */
[----:B------:R-:W-:Y:S01]  /*1b10*/  FADD R4, -R2, R35 ;  /* 0x0000002302047221 */ /* 0x000fe20000000100 */
[----:B------:R-:W-:Y:S01]  /*1b20*/  FADD R5, -R0, R21 ;  /* 0x0000001500057221 */ /* 0x000fe20000000100 */
[----:B------:R-:W-:Y:S01]  /*1b30*/  FADD R31, -R44, R31 ;  /* 0x0000001f2c1f7221 */ /* 0x000fe20000000100 */
[----:B------:R-:W-:Y:S01]  /*1b40*/  FADD R7, -R42, R37 ;  /* 0x000000252a077221 */ /* 0x000fe20000000100 */
[----:B------:R-:W-:Y:S01]  /*1b50*/  FFMA R15, R23, R15, R56 ;  /* 0x0000000f170f7223 */ /* 0x000fe20000000038 */
[----:B------:R-:W-:-:S04]  /*1b60*/  IMAD.WIDE R8, R33, 0x4, R8 ;  /* 0x0000000421087825 */ /* 0x000fc800078e0208 */
[C---:B------:R-:W-:Y:S01]  /*1b70*/  FFMA R4, R3.reuse, R4, R2 ;  /* 0x0000000403047223 */ /* 0x040fe20000000002 */
[C---:B------:R-:W-:Y:S01]  /*1b80*/  FFMA R5, R3.reuse, R5, R0 ;  /* 0x0000000503057223 */ /* 0x040fe20000000000 */
[C---:B------:R-:W-:Y:S01]  /*1b90*/  FFMA R6, R3.reuse, R31, R44 ;  /* 0x0000001f03067223 */ /* 0x040fe2000000002c */
[----:B------:R-:W-:Y:S01]  /*1ba0*/  FFMA R7, R3, R7, R42 ;  /* 0x0000000703077223 */ /* 0x000fe2000000002a */
[----:B------:R-:W-:Y:S04]  /*1bb0*/  STG.E.128 desc[UR4][R28.64+0x800], R12 ;  /* 0x0008000c1c007986 */ /* 0x000fe8000c101d04 */
[----:B------:R-:W-:Y:S04]  /*1bc0*/  STG.E.128 desc[UR4][R10.64], R24 ;  /* 0x000000180a007986 */ /* 0x000fe8000c101d04 */
[----:B------:R-:W-:Y:S01]  /*1bd0*/  STG.E.128 desc[UR4][R8.64], R4 ;  /* 0x0000000408007986 */ /* 0x000fe2000c101d04 */
[----:B------:R-:W-:Y:S05]  /*1be0*/  EXIT ;  /* 0x000000000000794d */ /* 0x000fea0003800000 */
.L_x_0:
[----:B------:R-:W-:-:S00]  /*1bf0*/  BRA `(.L_x_0) ;  /* 0xfffffffc00fc7947 */ /* 0x000fc0000383ffff */
[----:B------:R-:W-:-:S00]  /*1c00*/  NOP ;  /* 0x0000000000007918 */ /* 0x000fc00000000000 */
[----:B------:R-:W-:-:S00]  /*1c10*/  NOP ;  /* 0x0000000000007918 */ /* 0x000fc00000000000 */
[----:B------:R-:W-:-:S00]  /*1c20*/  NOP ;  /* 0x0000000000007918 */ /* 0x000fc00000000000 */
[----:B------:R-:W-:-:S00]  /*1c30*/  NOP ;  /* 0x0000000000007918 */ /* 0x000fc00000000000 */
[----:B------:R-:W-:-:S00]  /*1c40*/  NOP ;  /* 0x0000000000007918 */ /* 0x000fc00000000000 */
[----:B------:R-:W-:-:S00]  /*1c50*/  NOP ;  /* 0x0000000000007918 */ /* 0x000fc00000000000 */
[----:B------:R-:W-:-:S00]  /*1c60*/  NOP ;  /* 0x0000000000007918 */ /* 0x000fc00000000000 */
[----:B------:R-:W-:-:S00]  /*1c70*/  NOP ;  /* 0x0000000000007918 */ /* 0x000fc00000000000 */
.L_x_1:


//--------------------- .nv.constant0.triton_poi_fused__unsafe_index_add_mul_sub_26 --------------------------
	.section	.nv.constant0.triton_poi_fused__unsafe_index_add_mul_sub_26,"a",@progbits
	.sectionflags	@""
	.align	4
.nv.constant0.triton_poi_fused__unsafe_index_add_mul_sub_26:
	.zero		612
